	.target	sm_90a

	.elftype	@"ET_EXEC"


//--------------------- .note.nv.tkinfo           --------------------------
	.section	.note.nv.tkinfo,"",@"SHT_NOTE"
	.sectionflags	@"SHF_NOTE_NV_TKINFO"
	.tkinfo
        /*0018*/ 	.word	0x00000002
        /*0030*/ 	.string	""
        /*0030*/ 	.string	"ptxas"
        /*0030*/ 	.string	"Cuda compilation tools, release 13.0, V13.0.88"
        /*0030*/ 	.string	"Build cuda_13.0.r13.0/compiler.36424714_0"
        /*0030*/ 	.string	"-v  -suppress-debug-info  -lineinfo  -arch sm_90a "



//--------------------- .note.nv.cuinfo           --------------------------
	.section	.note.nv.cuinfo,"",@"SHT_NOTE"
	.sectionflags	@"SHF_NOTE_NV_CUINFO"
        /*0018*/ 	.short	0x0002
        /*001a*/ 	.short	0x005a
        /*001c*/ 	.short	0x0082
	.zero		2


//--------------------- .nv.info                  --------------------------
	.section	.nv.info,"",@"SHT_CUDA_INFO"
	.align	4


	//----- nvinfo : EIATTR_REGCOUNT
	.align		4
        /*0000*/ 	.byte	0x04, 0x2f
        /*0002*/ 	.short	(.L_1 - .L_0)
	.align		4
.L_0:
        /*0004*/ 	.word	index@(gluon_wgmma)
        /*0008*/ 	.word	0x000000ff


	//----- nvinfo : EIATTR_FRAME_SIZE
	.align		4
.L_1:
        /*000c*/ 	.byte	0x04, 0x11
        /*000e*/ 	.short	(.L_3 - .L_2)
	.align		4
.L_2:
        /*0010*/ 	.word	index@(gluon_wgmma)
        /*0014*/ 	.word	0x00000270


	//----- nvinfo : EIATTR_MIN_STACK_SIZE
	.align		4
.L_3:
        /*0018*/ 	.byte	0x04, 0x12
        /*001a*/ 	.short	(.L_5 - .L_4)
	.align		4
.L_4:
        /*001c*/ 	.word	index@(gluon_wgmma)
        /*0020*/ 	.word	0x00000270
.L_5:


//--------------------- .nv.compat                --------------------------
	.section	.nv.compat,"",@"SHT_CUDA_COMPAT_INFO"
	.align	4
        /*0000*/ 	.byte	0x02, 0x09, 0x01, 0x00, 0x02, 0x02, 0x04, 0x00, 0x02, 0x05, 0x05, 0x00, 0x03, 0x07, 0x01, 0x01
        /*0010*/ 	.byte	0x02, 0x03, 0x03, 0x00, 0x02, 0x06, 0x01, 0x00, 0x04, 0x0b, 0x08, 0x00, 0x00, 0x00, 0x00, 0x00
        /*0020*/ 	.byte	0x00, 0x00, 0x00, 0x00


//--------------------- .nv.info.gluon_wgmma      --------------------------
	.section	.nv.info.gluon_wgmma,"",@"SHT_CUDA_INFO"
	.sectionflags	@""
	.align	4


	//----- nvinfo : EIATTR_CUDA_API_VERSION
	.align		4
        /*0000*/ 	.byte	0x04, 0x37
        /*0002*/ 	.short	(.L_7 - .L_6)
.L_6:
        /*0004*/ 	.word	0x00000082


	//----- nvinfo : EIATTR_KPARAM_INFO
	.align		4
.L_7:
        /*0008*/ 	.byte	0x04, 0x17
        /*000a*/ 	.short	(.L_9 - .L_8)
.L_8:
        /*000c*/ 	.word	0x00000000
        /*0010*/ 	.short	0x000a
        /*0012*/ 	.short	0x0048
        /*0014*/ 	.byte	0x00, 0xf4, 0x21, 0x00


	//----- nvinfo : EIATTR_KPARAM_INFO
	.align		4
.L_9:
        /*0018*/ 	.byte	0x04, 0x17
        /*001a*/ 	.short	(.L_11 - .L_10)
.L_10:
        /*001c*/ 	.word	0x00000000
        /*0020*/ 	.short	0x0009
        /*0022*/ 	.short	0x0040
        /*0024*/ 	.byte	0x00, 0xf4, 0x21, 0x00


	//----- nvinfo : EIATTR_KPARAM_INFO
	.align		4
.L_11:
        /*0028*/ 	.byte	0x04, 0x17
        /*002a*/ 	.short	(.L_13 - .L_12)
.L_12:
        /*002c*/ 	.word	0x00000000
        /*0030*/ 	.short	0x0008
        /*0032*/ 	.short	0x0038
        /*0034*/ 	.byte	0x00, 0xf0, 0x21, 0x00


	//----- nvinfo : EIATTR_KPARAM_INFO
	.align		4
.L_13:
        /*0038*/ 	.byte	0x04, 0x17
        /*003a*/ 	.short	(.L_15 - .L_14)
.L_14:
        /*003c*/ 	.word	0x00000000
        /*0040*/ 	.short	0x0007
        /*0042*/ 	.short	0x0030
        /*0044*/ 	.byte	0x00, 0xf0, 0x21, 0x00


	//----- nvinfo : EIATTR_KPARAM_INFO
	.align		4
.L_15:
        /*0048*/ 	.byte	0x04, 0x17
        /*004a*/ 	.short	(.L_17 - .L_16)
.L_16:
        /*004c*/ 	.word	0x00000000
        /*0050*/ 	.short	0x0006
        /*0052*/ 	.short	0x0028
        /*0054*/ 	.byte	0x00, 0xf0, 0x21, 0x00


	//----- nvinfo : EIATTR_KPARAM_INFO
	.align		4
.L_17:
        /*0058*/ 	.byte	0x04, 0x17
        /*005a*/ 	.short	(.L_19 - .L_18)
.L_18:
        /*005c*/ 	.word	0x00000000
        /*0060*/ 	.short	0x0005
        /*0062*/ 	.short	0x0020
        /*0064*/ 	.byte	0x00, 0xf0, 0x11, 0x00


	//----- nvinfo : EIATTR_KPARAM_INFO
	.align		4
.L_19:
        /*0068*/ 	.byte	0x04, 0x17
        /*006a*/ 	.short	(.L_21 - .L_20)
.L_20:
        /*006c*/ 	.word	0x00000000
        /*0070*/ 	.short	0x0004
        /*0072*/ 	.short	0x001c
        /*0074*/ 	.byte	0x00, 0xf0, 0x11, 0x00


	//----- nvinfo : EIATTR_KPARAM_INFO
	.align		4
.L_21:
        /*0078*/ 	.byte	0x04, 0x17
        /*007a*/ 	.short	(.L_23 - .L_22)
.L_22:
        /*007c*/ 	.word	0x00000000
        /*0080*/ 	.short	0x0003
        /*0082*/ 	.short	0x0018
        /*0084*/ 	.byte	0x00, 0xf0, 0x11, 0x00


	//----- nvinfo : EIATTR_KPARAM_INFO
	.align		4
.L_23:
        /*0088*/ 	.byte	0x04, 0x17
        /*008a*/ 	.short	(.L_25 - .L_24)
.L_24:
        /*008c*/ 	.word	0x00000000
        /*0090*/ 	.short	0x0002
        /*0092*/ 	.short	0x0010
        /*0094*/ 	.byte	0x00, 0xf4, 0x21, 0x00


	//----- nvinfo : EIATTR_KPARAM_INFO
	.align		4
.L_25:
        /*0098*/ 	.byte	0x04, 0x17
        /*009a*/ 	.short	(.L_27 - .L_26)
.L_26:
        /*009c*/ 	.word	0x00000000
        /*00a0*/ 	.short	0x0001
        /*00a2*/ 	.short	0x0008
        /*00a4*/ 	.byte	0x00, 0xf4, 0x21, 0x00


	//----- nvinfo : EIATTR_KPARAM_INFO
	.align		4
.L_27:
        /*00a8*/ 	.byte	0x04, 0x17
        /*00aa*/ 	.short	(.L_29 - .L_28)
.L_28:
        /*00ac*/ 	.word	0x00000000
        /*00b0*/ 	.short	0x0000
        /*00b2*/ 	.short	0x0000
        /*00b4*/ 	.byte	0x00, 0xf4, 0x21, 0x00


	//----- nvinfo : EIATTR_SPARSE_MMA_MASK
	.align		4
.L_29:
        /*00b8*/ 	.byte	0x03, 0x50
        /*00ba*/ 	.short	0x0000


	//----- nvinfo : EIATTR_MAXREG_COUNT
	.align		4
        /*00bc*/ 	.byte	0x03, 0x1b
        /*00be*/ 	.short	0x00ff


	//----- nvinfo : EIATTR_NUM_BARRIERS
	.align		4
        /*00c0*/ 	.byte	0x02, 0x4c
        /*00c2*/ 	.byte	0x01
	.zero		1


	//----- nvinfo : EIATTR_ANNOTATIONS
	.align		4
        /*00c4*/ 	.byte	0x04, 0x55
        /*00c6*/ 	.short	(.L_31 - .L_30)


	//   ....[0]....
.L_30:
        /*00c8*/ 	.word	0x00000001
        /*00cc*/ 	.byte	0x50, 0x11, 0x00, 0x00, 0x01, 0x00, 0x00, 0x00, 0xa0, 0x12, 0x00, 0x00, 0x01, 0x00, 0x00, 0x00
        /* <DEDUP_REMOVED lines=272> */
        /*11dc*/ 	.byte	0xd0, 0x44, 0x00, 0x00, 0x01, 0x00, 0x00, 0x00, 0xe0, 0x44, 0x00, 0x00


	//----- nvinfo : EIATTR_MERCURY_ISA_VERSION
	.align		4
.L_31:
        /*11e8*/ 	.byte	0x03, 0x5f
        /*11ea*/ 	.short	0x0101


	//----- nvinfo : EIATTR_INT_WARP_WIDE_INSTR_OFFSETS
	.align		4
        /*11ec*/ 	.byte	0x04, 0x31
        /*11ee*/ 	.short	(.L_33 - .L_32)


	//   ....[0]....
.L_32:
        /*11f0*/ 	.word	0x000012d0


	//   ....[1]....
        /*11f4*/ 	.word	0x000012f0


	//   ....[2]....
        /*11f8*/ 	.word	0x00001310


	//   ....[3]....
        /*11fc*/ 	.word	0x000013f0


	//   ....[4]....
        /*1200*/ 	.word	0x00002d20


	//   ....[5]....
        /*1204*/ 	.word	0x00002d30


	//----- nvinfo : EIATTR_COOP_GROUP_MASK_REGIDS
	.align		4
.L_33:
        /*1208*/ 	.byte	0x04, 0x29
        /*120a*/ 	.short	(.L_35 - .L_34)


	//   ....[0]....
.L_34:
        /*120c*/ 	.word	0xffffffff


	//   ....[1]....
        /*1210*/ 	.word	0xffffffff


	//   ....[2]....
        /*1214*/ 	.word	0xffffffff


	//----- nvinfo : EIATTR_COOP_GROUP_INSTR_OFFSETS
	.align		4
.L_35:
        /*1218*/ 	.byte	0x04, 0x28
        /*121a*/ 	.short	(.L_37 - .L_36)


	//   ....[0]....
.L_36:
        /*121c*/ 	.word	0x00000160


	//   ....[1]....
        /*1220*/ 	.word	0x00000730


	//   ....[2]....
        /*1224*/ 	.word	0x00000ce0


	//----- nvinfo : EIATTR_MBARRIER_INSTR_OFFSETS
	.align		4
.L_37:
        /*1228*/ 	.byte	0x04, 0x39
        /*122a*/ 	.short	(.L_39 - .L_38)


	//   ....[0]....
.L_38:
        /*122c*/ 	.word	0x00001c90
        /*1230*/ 	.word	0x000000ff
        /*1234*/ 	.word	0x00024000
        /*1238*/ 	.short	0x0100
        /*123a*/ 	.byte	0x07
	.zero		1


	//   ....[1]....
        /*123c*/ 	.word	0x00001e40
        /*1240*/ 	.word	0x000000ff
        /*1244*/ 	.word	0x00024008
        /*1248*/ 	.short	0x0100
        /*124a*/ 	.byte	0x07
	.zero		1


	//   ....[2]....
        /*124c*/ 	.word	0x00001ff0
        /*1250*/ 	.word	0x000000ff
        /*1254*/ 	.word	0x00024010
        /*1258*/ 	.short	0x0100
        /*125a*/ 	.byte	0x07
	.zero		1


	//   ....[3]....
        /*125c*/ 	.word	0x00002e00
        /*1260*/ 	.word	0x000000ff
        /*1264*/ 	.word	0x00024000
        /*1268*/ 	.short	0x010a
        /*126a*/ 	.byte	0x06
	.zero		1


	//   ....[4]....
        /*126c*/ 	.word	0x00003c20
        /*1270*/ 	.word	0x000000ff
        /*1274*/ 	.word	0x00024000
        /*1278*/ 	.short	0x0108
        /*127a*/ 	.byte	0x07
	.zero		1


	//   ....[5]....
        /*127c*/ 	.word	0x00003c90
        /*1280*/ 	.word	0x000000ff
        /*1284*/ 	.word	0x00024008
        /*1288*/ 	.short	0x0108
        /*128a*/ 	.byte	0x07
	.zero		1


	//   ....[6]....
        /*128c*/ 	.word	0x00003d10
        /*1290*/ 	.word	0x000000ff
        /*1294*/ 	.word	0x00024010
        /*1298*/ 	.short	0x0108
        /*129a*/ 	.byte	0x07
	.zero		1


	//   ....[7]....
        /*129c*/ 	.word	0x00005060
        /*12a0*/ 	.word	0x000000ff
        /*12a4*/ 	.word	0x00024000
        /*12a8*/ 	.short	0x010a
        /*12aa*/ 	.byte	0x06
	.zero		1


	//----- nvinfo : EIATTR_NUM_MBARRIERS
	.align		4
.L_39:
        /*12ac*/ 	.byte	0x03, 0x38
        /*12ae*/ 	.short	0x0003


	//----- nvinfo : EIATTR_EXIT_INSTR_OFFSETS
	.align		4
        /*12b0*/ 	.byte	0x04, 0x1c
        /*12b2*/ 	.short	(.L_41 - .L_40)


	//   ....[0]....
.L_40:
        /*12b4*/ 	.word	0x00005050


	//----- nvinfo : EIATTR_REQNTID
	.align		4
.L_41:
        /*12b8*/ 	.byte	0x04, 0x10
        /*12ba*/ 	.short	(.L_43 - .L_42)
.L_42:
        /*12bc*/ 	.word	0x00000080
        /*12c0*/ 	.word	0x00000001
        /*12c4*/ 	.word	0x00000001


	//----- nvinfo : EIATTR_CRS_STACK_SIZE
	.align		4
.L_43:
        /*12c8*/ 	.byte	0x04, 0x1e
        /*12ca*/ 	.short	(.L_45 - .L_44)
.L_44:
        /*12cc*/ 	.word	0x00000000


	//----- nvinfo : EIATTR_CBANK_PARAM_SIZE
	.align		4
.L_45:
        /*12d0*/ 	.byte	0x03, 0x19
        /*12d2*/ 	.short	0x0050


	//----- nvinfo : EIATTR_PARAM_CBANK
	.align		4
        /*12d4*/ 	.byte	0x04, 0x0a
        /*12d6*/ 	.short	(.L_47 - .L_46)
	.align		4
.L_46:
        /*12d8*/ 	.word	index@(.nv.constant0.gluon_wgmma)
        /*12dc*/ 	.short	0x0210
        /*12de*/ 	.short	0x0050


	//----- nvinfo : EIATTR_SW_WAR
	.align		4
.L_47:
        /*12e0*/ 	.byte	0x04, 0x36
        /*12e2*/ 	.short	(.L_49 - .L_48)
.L_48:
        /*12e4*/ 	.word	0x00000008
.L_49:


//--------------------- .nv.callgraph             --------------------------
	.section	.nv.callgraph,"",@"SHT_CUDA_CALLGRAPH"
	.align	4
	.sectionentsize	8
	.align		4
        /*0000*/ 	.word	0x00000000
	.align		4
        /*0004*/ 	.word	0xffffffff
	.align		4
        /*0008*/ 	.word	0x00000000
	.align		4
        /*000c*/ 	.word	0xfffffffe
	.align		4
        /*0010*/ 	.word	0x00000000
	.align		4
        /*0014*/ 	.word	0xfffffffd
	.align		4
        /*0018*/ 	.word	0x00000000
	.align		4
        /*001c*/ 	.word	0xfffffffc


//--------------------- .text.gluon_wgmma         --------------------------
	.section	.text.gluon_wgmma,"ax",@progbits
	.align	128
        .global         gluon_wgmma
        .type           gluon_wgmma,@function
        .size           gluon_wgmma,(.L_x_52 - gluon_wgmma)
        .other          gluon_wgmma,@"STO_CUDA_ENTRY STV_DEFAULT"
gluon_wgmma:
.text.gluon_wgmma:
[----:B------:R-:W1:Y:S01]  /*0000*/  LDC R1, c[0x0][0x28] ;  /* 0x00000a00ff017b82 */ /* 0x000e620000000800 */
[----:B------:R-:W2:Y:S07]  /*0010*/  S2R R16, SR_TID.X ;  /* 0x0000000000107919 */ /* 0x000eae0000002100 */
[----:B------:R-:W3:Y:S01]  /*0020*/  S2UR UR4, SR_CgaCtaId ;  /* 0x00000000000479c3 */ /* 0x000ee20000008800 */
[----:B------:R-:W-:Y:S01]  /*0030*/  UMOV UR7, 0x400 ;  /* 0x0000040000077882 */ /* 0x000fe20000000000 */
[----:B------:R-:W-:Y:S01]  /*0040*/  ULDC UR6, c[0x0][0xc] ;  /* 0x0000030000067ab9 */ /* 0x000fe20000000800 */
[----:B------:R-:W-:Y:S01]  /*0050*/  ULDC.64 UR24, c[0x0][0x250] ;  /* 0x0000940000187ab9 */ /* 0x000fe20000000a00 */
[----:B------:R-:W-:Y:S01]  /*0060*/  BSSY B0, `(.L_x_0) ;  /* 0x000001f000007945 */ /* 0x000fe20003800000 */
[----:B-1----:R-:W-:-:S03]  /*0070*/  VIADD R1, R1, 0xfffffd90 ;  /* 0xfffffd9001017836 */ /* 0x002fc60000000000 */
[----:B------:R-:W1:Y:S08]  /*0080*/  LDC R6, c[0x0][0x228] ;  /* 0x00008a00ff067b82 */ /* 0x000e700000000800 */
[----:B------:R-:W4:Y:S08]  /*0090*/  LDC R13, c[0x0][0x230] ;  /* 0x00008c00ff0d7b82 */ /* 0x000f300000000800 */
[----:B------:R-:W-:Y:S01]  /*00a0*/  S2UR UR36, SR_CTAID.Y ;  /* 0x00000000002479c3 */ /* 0x000fe20000002600 */
[----:B---3--:R-:W-:-:S03]  /*00b0*/  ULEA UR7, UR4, UR7, 0x18 ;  /* 0x0000000704077291 */ /* 0x008fc6000f8ec03f */
[----:B------:R-:W-:Y:S01]  /*00c0*/  ULDC UR4, c[0x0][0x10] ;  /* 0x0000040000047ab9 */ /* 0x000fe20000000800 */
[----:B--2---:R-:W-:-:S03]  /*00d0*/  LOP3.LUT R3, R16, 0x7f, RZ, 0xc0, !PT ;  /* 0x0000007f10037812 */ /* 0x004fc600078ec0ff */
[----:B------:R-:W2:Y:S01]  /*00e0*/  S2UR UR5, SR_CTAID.Z ;  /* 0x00000000000579c3 */ /* 0x000ea20000002700 */
[----:B-1----:R-:W-:Y:S01]  /*00f0*/  VIADD R6, R6, 0xffffffff ;  /* 0xffffffff06067836 */ /* 0x002fe20000000000 */
[C---:B------:R-:W-:Y:S02]  /*0100*/  ISETP.GE.U32.AND P0, PT, R3.reuse, 0x20, PT ;  /* 0x000000200300780c */ /* 0x040fe40003f06070 */
[C---:B------:R-:W-:Y:S02]  /*0110*/  ISETP.NE.U32.AND P1, PT, R3.reuse, RZ, PT ;  /* 0x000000ff0300720c */ /* 0x040fe40003f25070 */
[----:B------:R-:W-:Y:S02]  /*0120*/  LEA R12, R3, UR7, 0x2 ;  /* 0x00000007030c7c11 */ /* 0x000fe4000f8e10ff */
[----:B------:R-:W1:Y:S01]  /*0130*/  S2UR UR37, SR_CTAID.X ;  /* 0x00000000002579c3 */ /* 0x000e620000002500 */
[----:B----4-:R-:W-:-:S06]  /*0140*/  VIADD R8, R13, 0xffffffff ;  /* 0xffffffff0d087836 */ /* 0x010fcc0000000000 */
[----:B------:R3:W-:Y:S01]  /*0150*/  @!P0 STS [R12], RZ ;  /* 0x000000ff0c008388 */ /* 0x0007e20000000800 */
[----:B------:R-:W-:-:S03]  /*0160*/  NOP ;  /* 0x0000000000007918 */ /* 0x000fc60000000000 */
[----:B------:R3:W-:Y:S01]  /*0170*/  @!P1 STS [UR7+0x24], R6 ;  /* 0x00002406ff009988 */ /* 0x0007e20008000807 */
[----:B--2---:R-:W-:-:S03]  /*0180*/  UIMAD UR4, UR5, UR4, UR36 ;  /* 0x00000004050472a4 */ /* 0x004fc6000f8e0224 */
[----:B------:R3:W-:Y:S01]  /*0190*/  @!P1 STS [UR7+0x20], R8 ;  /* 0x00002008ff009988 */ /* 0x0007e20008000807 */
[----:B-1----:R-:W-:-:S04]  /*01a0*/  UIMAD UR4, UR4, UR6, UR37 ;  /* 0x00000006040472a4 */ /* 0x002fc8000f8e0225 */
[----:B------:R-:W-:-:S04]  /*01b0*/  UIMAD UR4, UR4, 0x180, URZ ;  /* 0x00000180040478a4 */ /* 0x000fc8000f8e023f */
[----:B------:R-:W-:-:S04]  /*01c0*/  UIADD3 UR20, UP0, UR4, UR24, URZ ;  /* 0x0000001804147290 */ /* 0x000fc8000ff1e03f */
[----:B------:R-:W-:Y:S01]  /*01d0*/  ULEA.HI.X.SX32 UR21, UR4, UR25, 0x1, UP0 ;  /* 0x0000001904157291 */ /* 0x000fe200080f0e3f */
[----:B---3--:R-:W-:Y:S11]  /*01e0*/  @P1 BRA `(.L_x_1) ;  /* 0x0000000000181947 */ /* 0x008ff60003800000 */
[----:B------:R-:W1:Y:S01]  /*01f0*/  LDS R0, [UR7+0x8] ;  /* 0x00000807ff007984 */ /* 0x000e620008000800 */
[----:B------:R-:W2:Y:S01]  /*0200*/  LDC.64 R10, c[0x0][0x210] ;  /* 0x00008400ff0a7b82 */ /* 0x000ea20000000a00 */
[----:B------:R-:W-:Y:S02]  /*0210*/  IMAD.MOV.U32 R5, RZ, RZ, 0x70 ;  /* 0x00000070ff057424 */ /* 0x000fe400078e00ff */
[----:B--2---:R2:W-:Y:S03]  /*0220*/  STS.64 [UR7], R10 ;  /* 0x0000000aff007988 */ /* 0x0045e60008000a07 */
[----:B-1----:R-:W-:-:S05]  /*0230*/  LOP3.LUT R0, R0, 0x10, R5, 0xd8, !PT ;  /* 0x0000001000007812 */ /* 0x002fca00078ed805 */
[----:B------:R2:W-:Y:S02]  /*0240*/  STS [UR7+0x8], R0 ;  /* 0x00000800ff007988 */ /* 0x0005e40008000807 */
.L_x_1:
[----:B------:R-:W-:Y:S05]  /*0250*/  BSYNC B0 ;  /* 0x0000000000007941 */ /* 0x000fea0003800000 */
.L_x_0:
[----:B------:R-:W-:Y:S04]  /*0260*/  BSSY B0, `(.L_x_2) ;  /* 0x000000a000007945 */ /* 0x000fe80003800000 */
[----:B------:R-:W-:Y:S05]  /*0270*/  @P1 BRA `(.L_x_3) ;  /* 0x0000000000201947 */ /* 0x000fea0003800000 */
[----:B--2---:R-:W1:Y:S01]  /*0280*/  LDS R0, [UR7+0x34] ;  /* 0x00003407ff007984 */ /* 0x004e620008000800 */
[----:B------:R-:W-:Y:S02]  /*0290*/  IMAD.MOV.U32 R5, RZ, RZ, 0x3f000000 ;  /* 0x3f000000ff057424 */ /* 0x000fe400078e00ff */
[----:B------:R-:W-:Y:S01]  /*02a0*/  @!P1 IMAD.MOV.U32 R2, RZ, RZ, 0x7f ;  /* 0x0000007fff029424 */ /* 0x000fe200078e00ff */
[----:B------:R-:W2:Y:S02]  /*02b0*/  @!P1 LDS R7, [UR7+0x38] ;  /* 0x00003807ff079984 */ /* 0x000ea40008000800 */
[----:B-1----:R-:W-:Y:S02]  /*02c0*/  LOP3.LUT R0, R0, 0xff000000, R5, 0xb8, !PT ;  /* 0xff00000000007812 */ /* 0x002fe400078eb805 */
[----:B--2---:R-:W-:-:S03]  /*02d0*/  @!P1 LOP3.LUT R2, R7, 0xff, R2, 0xb8, !PT ;  /* 0x000000ff07029812 */ /* 0x004fc600078eb802 */
[----:B------:R1:W-:Y:S04]  /*02e0*/  STS [UR7+0x34], R0 ;  /* 0x00003400ff007988 */ /* 0x0003e80008000807 */
[----:B------:R1:W-:Y:S02]  /*02f0*/  @!P1 STS [UR7+0x38], R2 ;  /* 0x00003802ff009988 */ /* 0x0003e40008000807 */
.L_x_3:
[----:B------:R-:W-:Y:S05]  /*0300*/  BSYNC B0 ;  /* 0x0000000000007941 */ /* 0x000fea0003800000 */
.L_x_2:
[----:B------:R-:W-:Y:S04]  /*0310*/  BSSY B0, `(.L_x_4) ;  /* 0x000000e000007945 */ /* 0x000fe80003800000 */
[----:B------:R-:W-:Y:S05]  /*0320*/  @P1 BRA `(.L_x_5) ;  /* 0x0000000000301947 */ /* 0x000fea0003800000 */
[----:B-1----:R-:W1:Y:S01]  /*0330*/  LDS R2, [UR7+0x34] ;  /* 0x00003407ff027984 */ /* 0x002e620008000800 */
[----:B------:R-:W3:Y:S03]  /*0340*/  LDC.64 R4, c[0x0][0x238] ;  /* 0x00008e00ff047b82 */ /* 0x000ee60000000a00 */
[----:B--2---:R-:W2:Y:S01]  /*0350*/  LDS R0, [UR7+0x1c] ;  /* 0x00001c07ff007984 */ /* 0x004ea20008000800 */
[C---:B---3--:R-:W-:Y:S01]  /*0360*/  SHF.L.U64.HI R5, R4.reuse, 0x1, R5 ;  /* 0x0000000104057819 */ /* 0x048fe20000010205 */
[----:B------:R-:W-:-:S03]  /*0370*/  IMAD.SHL.U32 R4, R4, 0x2, RZ ;  /* 0x0000000204047824 */ /* 0x000fc600078e00ff */
[--C-:B------:R-:W-:Y:S02]  /*0380*/  SHF.R.U32.HI R7, RZ, 0x4, R5.reuse ;  /* 0x00000004ff077819 */ /* 0x100fe40000011605 */
[----:B------:R-:W-:-:S05]  /*0390*/  SHF.R.U64 R4, R4, 0x4, R5 ;  /* 0x0000000404047819 */ /* 0x000fca0000001205 */
[----:B------:R3:W-:Y:S01]  /*03a0*/  STS [UR7+0xc], R4 ;  /* 0x00000c04ff007988 */ /* 0x0007e20008000807 */
[----:B-1----:R-:W-:Y:S02]  /*03b0*/  LOP3.LUT R2, R2, 0x7, RZ, 0xb8, !PT ;  /* 0x0000000702027812 */ /* 0x002fe400078eb8ff */
[----:B--2---:R-:W-:-:S03]  /*03c0*/  LOP3.LUT R0, R0, 0xf, R7, 0xb8, !PT ;  /* 0x0000000f00007812 */ /* 0x004fc600078eb807 */
[----:B------:R3:W-:Y:S04]  /*03d0*/  STS [UR7+0x34], R2 ;  /* 0x00003402ff007988 */ /* 0x0007e80008000807 */
[----:B------:R3:W-:Y:S02]  /*03e0*/  STS [UR7+0x1c], R0 ;  /* 0x00001c00ff007988 */ /* 0x0007e40008000807 */
.L_x_5:
[----:B------:R-:W-:Y:S05]  /*03f0*/  BSYNC B0 ;  /* 0x0000000000007941 */ /* 0x000fea0003800000 */
.L_x_4:
[----:B------:R-:W-:Y:S04]  /*0400*/  BSSY B1, `(.L_x_6) ;  /* 0x000001b000017945 */ /* 0x000fe80003800000 */
[----:B------:R-:W-:Y:S01]  /*0410*/  BSSY B0, `(.L_x_7) ;  /* 0x0000016000007945 */ /* 0x000fe20003800000 */
[----:B-123--:R-:W-:-:S03]  /*0420*/  IMAD.MOV.U32 R0, RZ, RZ, RZ ;  /* 0x000000ffff007224 */ /* 0x00efc600078e00ff */
[----:B------:R-:W-:Y:S05]  /*0430*/  @P1 BRA `(.L_x_8) ;  /* 0x0000000000201947 */ /* 0x000fea0003800000 */
[----:B------:R-:W1:Y:S02]  /*0440*/  LDS R2, [UR7+0x34] ;  /* 0x00003407ff027984 */ /* 0x000e640008000800 */
[----:B-1----:R-:W-:-:S05]  /*0450*/  LOP3.LUT R2, R2, 0x38, RZ, 0xb8, !PT ;  /* 0x0000003802027812 */ /* 0x002fca00078eb8ff */
[----:B------:R1:W-:Y:S01]  /*0460*/  STS [UR7+0x34], R2 ;  /* 0x00003402ff007988 */ /* 0x0003e20008000807 */
[----:B------:R-:W-:Y:S05]  /*0470*/  @P1 BRA `(.L_x_9) ;  /* 0x0000000000201947 */ /* 0x000fea0003800000 */
[----:B-1----:R-:W1:Y:S01]  /*0480*/  LDS R2, [UR7+0x8] ;  /* 0x00000807ff027984 */ /* 0x002e620008000800 */
[----:B------:R-:W-:-:S05]  /*0490*/  IMAD.MOV.U32 R5, RZ, RZ, 0x780 ;  /* 0x00000780ff057424 */ /* 0x000fca00078e00ff */
[----:B-1----:R-:W-:-:S05]  /*04a0*/  LOP3.LUT R2, R2, 0x300, R5, 0xd8, !PT ;  /* 0x0000030002027812 */ /* 0x002fca00078ed805 */
[----:B------:R1:W-:Y:S02]  /*04b0*/  STS [UR7+0x8], R2 ;  /* 0x00000802ff007988 */ /* 0x0003e40008000807 */
.L_x_8:
[----:B------:R-:W-:Y:S05]  /*04c0*/  @P1 BRA `(.L_x_10) ;  /* 0x0000000000281947 */ /* 0x000fea0003800000 */
[----:B-1----:R-:W1:Y:S02]  /*04d0*/  LDS R2, [UR7+0x8] ;  /* 0x00000807ff027984 */ /* 0x002e640008000800 */
[----:B-1----:R-:W-:-:S05]  /*04e0*/  LOP3.LUT R2, R2, 0x1800, RZ, 0xb8, !PT ;  /* 0x0000180002027812 */ /* 0x002fca00078eb8ff */
[----:B------:R2:W-:Y:S02]  /*04f0*/  STS [UR7+0x8], R2 ;  /* 0x00000802ff007988 */ /* 0x0005e40008000807 */
.L_x_9:
[----:B------:R-:W-:Y:S05]  /*0500*/  @P1 BREAK B0 ;  /* 0x0000000000001942 */ /* 0x000fea0003800000 */
[----:B------:R-:W-:Y:S05]  /*0510*/  @P1 BRA `(.L_x_11) ;  /* 0x0000000000241947 */ /* 0x000fea0003800000 */
[----:B------:R-:W3:Y:S01]  /*0520*/  LDS R5, [UR7+0x8] ;  /* 0x00000807ff057984 */ /* 0x000ee20008000800 */
[----:B-12---:R-:W-:-:S05]  /*0530*/  IMAD.MOV.U32 R2, RZ, RZ, 0x6000 ;  /* 0x00006000ff027424 */ /* 0x006fca00078e00ff */
[----:B---3--:R-:W-:-:S04]  /*0540*/  LOP3.LUT R2, R5, 0x6000, R2, 0xd8, !PT ;  /* 0x0000600005027812 */ /* 0x008fc800078ed802 */
[----:B------:R-:W-:-:S05]  /*0550*/  LOP3.LUT R2, R2, 0x400000, RZ, 0xb8, !PT ;  /* 0x0040000002027812 */ /* 0x000fca00078eb8ff */
[----:B------:R2:W-:Y:S02]  /*0560*/  STS [UR7+0x8], R2 ;  /* 0x00000802ff007988 */ /* 0x0005e40008000807 */
.L_x_10:
[----:B------:R-:W-:Y:S05]  /*0570*/  BSYNC B0 ;  /* 0x0000000000007941 */ /* 0x000fea0003800000 */
.L_x_7:
[----:B-12---:R-:W1:Y:S02]  /*0580*/  @!P1 LDS R2, [UR7+0x8] ;  /* 0x00000807ff029984 */ /* 0x006e640008000800 */
[----:B-1----:R-:W-:-:S05]  /*0590*/  @!P1 LOP3.LUT R2, R2, 0x8000, RZ, 0xb8, !PT ;  /* 0x0000800002029812 */ /* 0x002fca00078eb8ff */
[----:B------:R3:W-:Y:S02]  /*05a0*/  @!P1 STS [UR7+0x8], R2 ;  /* 0x00000802ff009988 */ /* 0x0007e40008000807 */
.L_x_11:
[----:B------:R-:W-:Y:S05]  /*05b0*/  BSYNC B1 ;  /* 0x0000000000017941 */ /* 0x000fea0003800000 */
.L_x_6:
[----:B------:R-:W-:Y:S05]  /*05c0*/  WARPSYNC.ALL ;  /* 0x0000000000007948 */ /* 0x000fea0003800000 */
[----:B------:R-:W4:Y:S02]  /*05d0*/  LDC R7, c[0x0][0x22c] ;  /* 0x00008b00ff077b82 */ /* 0x000f240000000800 */
[----:B----4-:R-:W-:Y:S01]  /*05e0*/  VIADD R7, R7, 0xffffffff ;  /* 0xffffffff07077836 */ /* 0x010fe20000000000 */
[----:B------:R-:W-:Y:S06]  /*05f0*/  @P0 BRA `(.L_x_12) ;  /* 0x0000000000280947 */ /* 0x000fec0003800000 */
[----:B-123--:R-:W1:Y:S01]  /*0600*/  S2R R2, SR_LANEID ;  /* 0x0000000000027919 */ /* 0x00ee620000000000 */
[----:B------:R-:W-:Y:S05]  /*0610*/  WARPSYNC.ALL ;  /* 0x0000000000007948 */ /* 0x000fea0003800000 */
[----:B-1----:R-:W-:-:S05]  /*0620*/  IMAD.SHL.U32 R2, R2, 0x4, RZ ;  /* 0x0000000402027824 */ /* 0x002fca00078e00ff */
[----:B------:R-:W1:Y:S01]  /*0630*/  LDS R9, [R2+UR7] ;  /* 0x0000000702097984 */ /* 0x000e620008000800 */
[----:B------:R-:W-:-:S05]  /*0640*/  IADD3 R4, P2, R2, UR20, RZ ;  /* 0x0000001402047c10 */ /* 0x000fca000ff5e0ff */
[----:B------:R-:W-:-:S05]  /*0650*/  IMAD.X R5, RZ, RZ, UR21, P2 ;  /* 0x00000015ff057e24 */ /* 0x000fca00090e06ff */
[----:B-1----:R4:W5:Y:S01]  /*0660*/  ATOMG.E.EXCH.STRONG.GPU PT, RZ, [R4], R9 ;  /* 0x0000000904ff73a8 */ /* 0x00296200041ee100 */
[----:B------:R-:W-:-:S04]  /*0670*/  DEPBAR {5,4,3,2,1,0} ;  /* 0x0000003f0000791a */ /* 0x000fc80000000000 */
[----:B------:R4:W-:Y:S01]  /*0680*/  UTMACCTL.IV [UR20] ;  /* 0x00000000140079b9 */ /* 0x0009e20008000000 */
[----:B------:R-:W-:Y:S01]  /*0690*/  NOP ;  /* 0x0000000000007918 */ /* 0x000fe20000000000 */
.L_x_12:
[----:B------:R-:W-:Y:S05]  /*06a0*/  @P0 BRA `(.L_x_13) ;  /* 0x00000000000c0947 */ /* 0x000fea0003800000 */
[----:B------:R0:W-:Y:S01]  /*06b0*/  UTMACMDFLUSH ;  /* 0x00000000000079b7 */ /* 0x0001e20000000000 */
[----:B------:R-:W-:Y:S05]  /*06c0*/  @P0 BRA `(.L_x_13) ;  /* 0x0000000000040947 */ /* 0x000fea0003800000 */
[----:B------:R-:W-:-:S04]  /*06d0*/  DEPBAR.LE SB0, 0x0 ;  /* 0x000080000000791a */ /* 0x000fc80000000000 */
.L_x_13:
[----:B------:R-:W-:Y:S05]  /*06e0*/  WARPSYNC.ALL ;  /* 0x0000000000007948 */ /* 0x000fea0003800000 */
[----:B-----5:R-:W-:Y:S06]  /*06f0*/  BAR.SYNC.DEFER_BLOCKING 0x0 ;  /* 0x0000000000007b1d */ /* 0x020fec0000010000 */
[----:B------:R-:W-:Y:S02]  /*0700*/  BSSY B1, `(.L_x_14) ;  /* 0x000000b000017945 */ /* 0x000fe40003800000 */
[----:B------:R-:W-:Y:S06]  /*0710*/  BAR.SYNC.DEFER_BLOCKING 0x0 ;  /* 0x0000000000007b1d */ /* 0x000fec0000010000 */
[----:B------:R1:W-:Y:S01]  /*0720*/  @!P0 STS [R12], RZ ;  /* 0x000000ff0c008388 */ /* 0x0003e20000000800 */
[----:B------:R-:W-:Y:S01]  /*0730*/  NOP ;  /* 0x0000000000007918 */ /* 0x000fe20000000000 */
[----:B------:R-:W-:Y:S05]  /*0740*/  @P1 BRA `(.L_x_15) ;  /* 0x0000000000181947 */ /* 0x000fea0003800000 */
[----:B-123--:R-:W1:Y:S01]  /*0750*/  LDS R2, [UR7+0x8] ;  /* 0x00000807ff027984 */ /* 0x00ee620008000800 */
[----:B------:R-:W2:Y:S01]  /*0760*/  LDC.64 R10, c[0x0][0x218] ;  /* 0x00008600ff0a7b82 */ /* 0x000ea20000000a00 */
[----:B----4-:R-:W-:Y:S02]  /*0770*/  IMAD.MOV.U32 R5, RZ, RZ, 0x70 ;  /* 0x00000070ff057424 */ /* 0x010fe400078e00ff */
[----:B--2---:R2:W-:Y:S03]  /*0780*/  STS.64 [UR7], R10 ;  /* 0x0000000aff007988 */ /* 0x0045e60008000a07 */
[----:B-1----:R-:W-:-:S05]  /*0790*/  LOP3.LUT R2, R2, 0x10, R5, 0xd8, !PT ;  /* 0x0000001002027812 */ /* 0x002fca00078ed805 */
[----:B------:R2:W-:Y:S02]  /*07a0*/  STS [UR7+0x8], R2 ;  /* 0x00000802ff007988 */ /* 0x0005e40008000807 */
.L_x_15:
[----:B----4-:R-:W-:Y:S05]  /*07b0*/  BSYNC B1 ;  /* 0x0000000000017941 */ /* 0x010fea0003800000 */
.L_x_14:
[----:B------:R-:W-:Y:S04]  /*07c0*/  BSSY B1, `(.L_x_16) ;  /* 0x000000a000017945 */ /* 0x000fe80003800000 */
[----:B------:R-:W-:Y:S05]  /*07d0*/  @P1 BRA `(.L_x_17) ;  /* 0x0000000000201947 */ /* 0x000fea0003800000 */
[----:B-123--:R-:W1:Y:S01]  /*07e0*/  LDS R2, [UR7+0x34] ;  /* 0x00003407ff027984 */ /* 0x00ee620008000800 */
[----:B------:R-:W-:Y:S02]  /*07f0*/  IMAD.MOV.U32 R9, RZ, RZ, 0x3f000000 ;  /* 0x3f000000ff097424 */ /* 0x000fe400078e00ff */
[----:B------:R-:W-:Y:S01]  /*0800*/  @!P1 IMAD.MOV.U32 R4, RZ, RZ, 0x3f ;  /* 0x0000003fff049424 */ /* 0x000fe200078e00ff */
[----:B------:R-:W2:Y:S02]  /*0810*/  @!P1 LDS R5, [UR7+0x38] ;  /* 0x00003807ff059984 */ /* 0x000ea40008000800 */
[----:B-1----:R-:W-:Y:S02]  /*0820*/  LOP3.LUT R2, R2, 0xff000000, R9, 0xb8, !PT ;  /* 0xff00000002027812 */ /* 0x002fe400078eb809 */
[----:B--2---:R-:W-:-:S03]  /*0830*/  @!P1 LOP3.LUT R4, R5, 0xff, R4, 0xb8, !PT ;  /* 0x000000ff05049812 */ /* 0x004fc600078eb804 */
[----:B------:R4:W-:Y:S04]  /*0840*/  STS [UR7+0x34], R2 ;  /* 0x00003402ff007988 */ /* 0x0009e80008000807 */
[----:B------:R4:W-:Y:S02]  /*0850*/  @!P1 STS [UR7+0x38], R4 ;  /* 0x00003804ff009988 */ /* 0x0009e40008000807 */
.L_x_17:
[----:B------:R-:W-:Y:S05]  /*0860*/  BSYNC B1 ;  /* 0x0000000000017941 */ /* 0x000fea0003800000 */
.L_x_16:
[----:B------:R-:W-:Y:S04]  /*0870*/  BSSY B1, `(.L_x_18) ;  /* 0x0000004000017945 */ /* 0x000fe80003800000 */
[----:B------:R-:W-:Y:S05]  /*0880*/  @P1 BRA `(.L_x_19) ;  /* 0x0000000000081947 */ /* 0x000fea0003800000 */
[----:B------:R1:W-:Y:S04]  /*0890*/  STS [UR7+0x24], R8 ;  /* 0x00002408ff007988 */ /* 0x0003e80008000807 */
[----:B------:R1:W-:Y:S02]  /*08a0*/  STS [UR7+0x20], R7 ;  /* 0x00002007ff007988 */ /* 0x0003e40008000807 */
.L_x_19:
[----:B------:R-:W-:Y:S05]  /*08b0*/  BSYNC B1 ;  /* 0x0000000000017941 */ /* 0x000fea0003800000 */
.L_x_18:
[----:B------:R-:W-:Y:S04]  /*08c0*/  BSSY B1, `(.L_x_20) ;  /* 0x000000e000017945 */ /* 0x000fe80003800000 */
[----:B------:R-:W-:Y:S05]  /*08d0*/  @P1 BRA `(.L_x_21) ;  /* 0x0000000000301947 */ /* 0x000fea0003800000 */
[----:B----4-:R-:W4:Y:S01]  /*08e0*/  LDS R4, [UR7+0x34] ;  /* 0x00003407ff047984 */ /* 0x010f220008000800 */
[----:B--2---:R-:W2:Y:S03]  /*08f0*/  LDC.64 R10, c[0x0][0x240] ;  /* 0x00009000ff0a7b82 */ /* 0x004ea60000000a00 */
[----:B-1-3--:R-:W1:Y:S01]  /*0900*/  LDS R2, [UR7+0x1c] ;  /* 0x00001c07ff027984 */ /* 0x00ae620008000800 */
[C---:B--2---:R-:W-:Y:S01]  /*0910*/  SHF.L.U64.HI R8, R10.reuse, 0x1, R11 ;  /* 0x000000010a087819 */ /* 0x044fe2000001020b */
[----:B------:R-:W-:-:S03]  /*0920*/  IMAD.SHL.U32 R5, R10, 0x2, RZ ;  /* 0x000000020a057824 */ /* 0x000fc600078e00ff */
[--C-:B------:R-:W-:Y:S02]  /*0930*/  SHF.R.U32.HI R9, RZ, 0x4, R8.reuse ;  /* 0x00000004ff097819 */ /* 0x100fe40000011608 */
[----:B------:R-:W-:-:S05]  /*0940*/  SHF.R.U64 R5, R5, 0x4, R8 ;  /* 0x0000000405057819 */ /* 0x000fca0000001208 */
[----:B------:R2:W-:Y:S01]  /*0950*/  STS [UR7+0xc], R5 ;  /* 0x00000c05ff007988 */ /* 0x0005e20008000807 */
[----:B----4-:R-:W-:Y:S02]  /*0960*/  LOP3.LUT R4, R4, 0x7, RZ, 0xb8, !PT ;  /* 0x0000000704047812 */ /* 0x010fe400078eb8ff */
[----:B-1----:R-:W-:-:S03]  /*0970*/  LOP3.LUT R2, R2, 0xf, R9, 0xb8, !PT ;  /* 0x0000000f02027812 */ /* 0x002fc600078eb809 */
[----:B------:R2:W-:Y:S04]  /*0980*/  STS [UR7+0x34], R4 ;  /* 0x00003404ff007988 */ /* 0x0005e80008000807 */
[----:B------:R2:W-:Y:S02]  /*0990*/  STS [UR7+0x1c], R2 ;  /* 0x00001c02ff007988 */ /* 0x0005e40008000807 */
.L_x_21:
[----:B------:R-:W-:Y:S05]  /*09a0*/  BSYNC B1 ;  /* 0x0000000000017941 */ /* 0x000fea0003800000 */
.L_x_20:
[----:B------:R-:W-:Y:S04]  /*09b0*/  BSSY B2, `(.L_x_22) ;  /* 0x000001a000027945 */ /* 0x000fe80003800000 */
[----:B------:R-:W-:Y:S04]  /*09c0*/  BSSY B1, `(.L_x_23) ;  /* 0x0000015000017945 */ /* 0x000fe80003800000 */
[----:B------:R-:W-:Y:S05]  /*09d0*/  @P1 BRA `(.L_x_24) ;  /* 0x0000000000201947 */ /* 0x000fea0003800000 */
[----:B-1234-:R-:W1:Y:S02]  /*09e0*/  LDS R2, [UR7+0x34] ;  /* 0x00003407ff027984 */ /* 0x01ee640008000800 */
[----:B-1----:R-:W-:-:S05]  /*09f0*/  LOP3.LUT R2, R2, 0x38, RZ, 0xb8, !PT ;  /* 0x0000003802027812 */ /* 0x002fca00078eb8ff */
[----:B------:R1:W-:Y:S01]  /*0a00*/  STS [UR7+0x34], R2 ;  /* 0x00003402ff007988 */ /* 0x0003e20008000807 */
[----:B------:R-:W-:Y:S05]  /*0a10*/  @P1 BRA `(.L_x_25) ;  /* 0x0000000000201947 */ /* 0x000fea0003800000 */
[----:B-1----:R-:W1:Y:S01]  /*0a20*/  LDS R2, [UR7+0x8] ;  /* 0x00000807ff027984 */ /* 0x002e620008000800 */
[----:B------:R-:W-:-:S05]  /*0a30*/  IMAD.MOV.U32 R5, RZ, RZ, 0x780 ;  /* 0x00000780ff057424 */ /* 0x000fca00078e00ff */
[----:B-1----:R-:W-:-:S05]  /*0a40*/  LOP3.LUT R2, R2, 0x300, R5, 0xd8, !PT ;  /* 0x0000030002027812 */ /* 0x002fca00078ed805 */
[----:B------:R1:W-:Y:S02]  /*0a50*/  STS [UR7+0x8], R2 ;  /* 0x00000802ff007988 */ /* 0x0003e40008000807 */
.L_x_24:
[----:B------:R-:W-:Y:S05]  /*0a60*/  @P1 BRA `(.L_x_26) ;  /* 0x0000000000281947 */ /* 0x000fea0003800000 */
[----:B-1234-:R-:W1:Y:S02]  /*0a70*/  LDS R2, [UR7+0x8] ;  /* 0x00000807ff027984 */ /* 0x01ee640008000800 */
[----:B-1----:R-:W-:-:S05]  /*0a80*/  LOP3.LUT R2, R2, 0x1800, RZ, 0xb8, !PT ;  /* 0x0000180002027812 */ /* 0x002fca00078eb8ff */
[----:B------:R2:W-:Y:S02]  /*0a90*/  STS [UR7+0x8], R2 ;  /* 0x00000802ff007988 */ /* 0x0005e40008000807 */
.L_x_25:
[----:B------:R-:W-:Y:S05]  /*0aa0*/  @P1 BREAK B1 ;  /* 0x0000000000011942 */ /* 0x000fea0003800000 */
[----:B------:R-:W-:Y:S05]  /*0ab0*/  @P1 BRA `(.L_x_27) ;  /* 0x0000000000241947 */ /* 0x000fea0003800000 */
[----:B-12---:R-:W1:Y:S01]  /*0ac0*/  LDS R2, [UR7+0x8] ;  /* 0x00000807ff027984 */ /* 0x006e620008000800 */
[----:B------:R-:W-:-:S05]  /*0ad0*/  IMAD.MOV.U32 R5, RZ, RZ, 0x6000 ;  /* 0x00006000ff057424 */ /* 0x000fca00078e00ff */
[----:B-1----:R-:W-:-:S04]  /*0ae0*/  LOP3.LUT R2, R2, 0x6000, R5, 0xd8, !PT ;  /* 0x0000600002027812 */ /* 0x002fc800078ed805 */
[----:B------:R-:W-:-:S05]  /*0af0*/  LOP3.LUT R2, R2, 0x400000, RZ, 0xb8, !PT ;  /* 0x0040000002027812 */ /* 0x000fca00078eb8ff */
[----:B------:R1:W-:Y:S02]  /*0b00*/  STS [UR7+0x8], R2 ;  /* 0x00000802ff007988 */ /* 0x0003e40008000807 */
.L_x_26:
[----:B------:R-:W-:Y:S05]  /*0b10*/  BSYNC B1 ;  /* 0x0000000000017941 */ /* 0x000fea0003800000 */
.L_x_23:
[----:B-1234-:R-:W1:Y:S02]  /*0b20*/  @!P1 LDS R2, [UR7+0x8] ;  /* 0x00000807ff029984 */ /* 0x01ee640008000800 */
[----:B-1----:R-:W-:-:S05]  /*0b30*/  @!P1 LOP3.LUT R2, R2, 0x8000, RZ, 0xb8, !PT ;  /* 0x0000800002029812 */ /* 0x002fca00078eb8ff */
[----:B------:R3:W-:Y:S02]  /*0b40*/  @!P1 STS [UR7+0x8], R2 ;  /* 0x00000802ff009988 */ /* 0x0007e40008000807 */
.L_x_27:
[----:B------:R-:W-:Y:S05]  /*0b50*/  BSYNC B2 ;  /* 0x0000000000027941 */ /* 0x000fea0003800000 */
.L_x_22:
[----:B------:R-:W-:Y:S05]  /*0b60*/  WARPSYNC.ALL ;  /* 0x0000000000007948 */ /* 0x000fea0003800000 */
[----:B------:R-:W-:-:S04]  /*0b70*/  UIADD3 UR23, UR4, 0x80, URZ ;  /* 0x0000008004177890 */ /* 0x000fc8000fffe03f */
[----:B------:R-:W-:-:S04]  /*0b80*/  UIADD3 UR22, UP0, UR23, UR24, URZ ;  /* 0x0000001817167290 */ /* 0x000fc8000ff1e03f */
[----:B------:R-:W-:Y:S01]  /*0b90*/  ULEA.HI.X.SX32 UR23, UR23, UR25, 0x1, UP0 ;  /* 0x0000001917177291 */ /* 0x000fe200080f0e3f */
[----:B------:R-:W-:Y:S11]  /*0ba0*/  @P0 BRA `(.L_x_28) ;  /* 0x0000000000280947 */ /* 0x000ff60003800000 */
        /* <DEDUP_REMOVED lines=10> */
.L_x_28:
[----:B------:R-:W-:Y:S05]  /*0c50*/  @P0 BRA `(.L_x_29) ;  /* 0x00000000000c0947 */ /* 0x000fea0003800000 */
[----:B------:R0:W-:Y:S01]  /*0c60*/  UTMACMDFLUSH ;  /* 0x00000000000079b7 */ /* 0x0001e20000000000 */
[----:B------:R-:W-:Y:S05]  /*0c70*/  @P0 BRA `(.L_x_29) ;  /* 0x0000000000040947 */ /* 0x000fea0003800000 */
[----:B------:R-:W-:-:S04]  /*0c80*/  DEPBAR.LE SB0, 0x0 ;  /* 0x000080000000791a */ /* 0x000fc80000000000 */
.L_x_29:
        /* <DEDUP_REMOVED lines=8> */
[----:B----4-:R-:W2:Y:S01]  /*0d10*/  LDC.64 R8, c[0x0][0x220] ;  /* 0x00008800ff087b82 */ /* 0x010ea20000000a00 */
[----:B------:R-:W-:Y:S02]  /*0d20*/  IMAD.MOV.U32 R5, RZ, RZ, 0x70 ;  /* 0x00000070ff057424 */ /* 0x000fe400078e00ff */
[----:B--2---:R2:W-:Y:S03]  /*0d30*/  STS.64 [UR7], R8 ;  /* 0x00000008ff007988 */ /* 0x0045e60008000a07 */
[----:B-1----:R-:W-:-:S05]  /*0d40*/  LOP3.LUT R2, R2, 0x10, R5, 0xd8, !PT ;  /* 0x0000001002027812 */ /* 0x002fca00078ed805 */
[----:B------:R2:W-:Y:S02]  /*0d50*/  STS [UR7+0x8], R2 ;  /* 0x00000802ff007988 */ /* 0x0005e40008000807 */
.L_x_31:
[----:B----4-:R-:W-:Y:S05]  /*0d60*/  BSYNC B2 ;  /* 0x0000000000027941 */ /* 0x010fea0003800000 */
.L_x_30:
[----:B------:R-:W-:Y:S04]  /*0d70*/  BSSY B3, `(.L_x_32) ;  /* 0x0000011000037945 */ /* 0x000fe80003800000 */
[----:B------:R-:W-:Y:S04]  /*0d80*/  BSSY B2, `(.L_x_33) ;  /* 0x000000e000027945 */ /* 0x000fe80003800000 */
[----:B------:R-:W-:Y:S05]  /*0d90*/  @P1 BRA `(.L_x_34) ;  /* 0x0000000000241947 */ /* 0x000fea0003800000 */
[----:B-123--:R-:W1:Y:S01]  /*0da0*/  LDS R2, [UR7+0x34] ;  /* 0x00003407ff027984 */ /* 0x00ee620008000800 */
[----:B------:R-:W-:-:S05]  /*0db0*/  IMAD.MOV.U32 R5, RZ, RZ, 0x3f000000 ;  /* 0x3f000000ff057424 */ /* 0x000fca00078e00ff */
[----:B-1----:R-:W-:-:S05]  /*0dc0*/  LOP3.LUT R2, R2, 0xff000000, R5, 0xb8, !PT ;  /* 0xff00000002027812 */ /* 0x002fca00078eb805 */
[----:B------:R1:W-:Y:S01]  /*0dd0*/  STS [UR7+0x34], R2 ;  /* 0x00003402ff007988 */ /* 0x0003e20008000807 */
[----:B------:R-:W-:Y:S05]  /*0de0*/  @P1 BRA `(.L_x_35) ;  /* 0x00000000001c1947 */ /* 0x000fea0003800000 */
[----:B-1----:R-:W1:Y:S01]  /*0df0*/  LDS R2, [UR7+0x38] ;  /* 0x00003807ff027984 */ /* 0x002e620008000800 */
[----:B------:R-:W-:-:S05]  /*0e00*/  IMAD.MOV.U32 R5, RZ, RZ, 0x7f ;  /* 0x0000007fff057424 */ /* 0x000fca00078e00ff */
[----:B-1----:R-:W-:-:S05]  /*0e10*/  LOP3.LUT R2, R2, 0xff, R5, 0xb8, !PT ;  /* 0x000000ff02027812 */ /* 0x002fca00078eb805 */
[----:B------:R4:W-:Y:S02]  /*0e20*/  STS [UR7+0x38], R2 ;  /* 0x00003802ff007988 */ /* 0x0009e40008000807 */
.L_x_34:
[----:B------:R-:W-:Y:S05]  /*0e30*/  @P1 BREAK B2 ;  /* 0x0000000000021942 */ /* 0x000fea0003800000 */
[----:B------:R-:W-:Y:S05]  /*0e40*/  @P1 BRA `(.L_x_36) ;  /* 0x00000000000c1947 */ /* 0x000fea0003800000 */
[----:B------:R1:W-:Y:S02]  /*0e50*/  STS [UR7+0x20], R7 ;  /* 0x00002007ff007988 */ /* 0x0003e40008000807 */
.L_x_35:
[----:B------:R-:W-:Y:S05]  /*0e60*/  BSYNC B2 ;  /* 0x0000000000027941 */ /* 0x000fea0003800000 */
.L_x_33:
[----:B------:R1:W-:Y:S02]  /*0e70*/  @!P1 STS [UR7+0x24], R6 ;  /* 0x00002406ff009988 */ /* 0x0003e40008000807 */
.L_x_36:
[----:B------:R-:W-:Y:S05]  /*0e80*/  BSYNC B3 ;  /* 0x0000000000037941 */ /* 0x000fea0003800000 */
.L_x_32:
[----:B------:R-:W-:Y:S05]  /*0e90*/  WARPSYNC.ALL ;  /* 0x0000000000007948 */ /* 0x000fea0003800000 */
[----:B------:R-:W-:Y:S04]  /*0ea0*/  BSSY B3, `(.L_x_37) ;  /* 0x000000e000037945 */ /* 0x000fe80003800000 */
[----:B------:R-:W-:Y:S05]  /*0eb0*/  @P1 BRA `(.L_x_38) ;  /* 0x0000000000301947 */ /* 0x000fea0003800000 */
[----:B------:R-:W5:Y:S01]  /*0ec0*/  LDS R4, [UR7+0x34] ;  /* 0x00003407ff047984 */ /* 0x000f620008000800 */
[----:B--2---:R-:W2:Y:S03]  /*0ed0*/  LDC.64 R8, c[0x0][0x248] ;  /* 0x00009200ff087b82 */ /* 0x004ea60000000a00 */
[----:B-1-34-:R-:W1:Y:S01]  /*0ee0*/  LDS R2, [UR7+0x1c] ;  /* 0x00001c07ff027984 */ /* 0x01ae620008000800 */
[C---:B--2---:R-:W-:Y:S01]  /*0ef0*/  SHF.L.U64.HI R6, R8.reuse, 0x1, R9 ;  /* 0x0000000108067819 */ /* 0x044fe20000010209 */
[----:B------:R-:W-:-:S03]  /*0f00*/  IMAD.SHL.U32 R5, R8, 0x2, RZ ;  /* 0x0000000208057824 */ /* 0x000fc600078e00ff */
[--C-:B------:R-:W-:Y:S02]  /*0f10*/  SHF.R.U32.HI R7, RZ, 0x4, R6.reuse ;  /* 0x00000004ff077819 */ /* 0x100fe40000011606 */
[----:B------:R-:W-:-:S05]  /*0f20*/  SHF.R.U64 R5, R5, 0x4, R6 ;  /* 0x0000000405057819 */ /* 0x000fca0000001206 */
[----:B------:R2:W-:Y:S01]  /*0f30*/  STS [UR7+0xc], R5 ;  /* 0x00000c05ff007988 */ /* 0x0005e20008000807 */
[----:B-----5:R-:W-:Y:S02]  /*0f40*/  LOP3.LUT R4, R4, 0x7, RZ, 0xb8, !PT ;  /* 0x0000000704047812 */ /* 0x020fe400078eb8ff */
[----:B-1----:R-:W-:-:S03]  /*0f50*/  LOP3.LUT R2, R2, 0xf, R7, 0xb8, !PT ;  /* 0x0000000f02027812 */ /* 0x002fc600078eb807 */
[----:B------:R2:W-:Y:S04]  /*0f60*/  STS [UR7+0x34], R4 ;  /* 0x00003404ff007988 */ /* 0x0005e80008000807 */
[----:B------:R2:W-:Y:S02]  /*0f70*/  STS [UR7+0x1c], R2 ;  /* 0x00001c02ff007988 */ /* 0x0005e40008000807 */
.L_x_38:
[----:B------:R-:W-:Y:S05]  /*0f80*/  BSYNC B3 ;  /* 0x0000000000037941 */ /* 0x000fea0003800000 */
.L_x_37:
        /* <DEDUP_REMOVED lines=11> */
.L_x_41:
[----:B------:R-:W-:Y:S05]  /*1040*/  @P1 BRA `(.L_x_43) ;  /* 0x0000000000281947 */ /* 0x000fea0003800000 */
[----:B-1234-:R-:W1:Y:S02]  /*1050*/  LDS R2, [UR7+0x8] ;  /* 0x00000807ff027984 */ /* 0x01ee640008000800 */
[----:B-1----:R-:W-:-:S05]  /*1060*/  LOP3.LUT R2, R2, 0x1800, RZ, 0xb8, !PT ;  /* 0x0000180002027812 */ /* 0x002fca00078eb8ff */
[----:B------:R2:W-:Y:S02]  /*1070*/  STS [UR7+0x8], R2 ;  /* 0x00000802ff007988 */ /* 0x0005e40008000807 */
.L_x_42:
[----:B------:R-:W-:Y:S05]  /*1080*/  @P1 BREAK B4 ;  /* 0x0000000000041942 */ /* 0x000fea0003800000 */
[----:B------:R-:W-:Y:S05]  /*1090*/  @P1 BRA `(.L_x_44) ;  /* 0x0000000000241947 */ /* 0x000fea0003800000 */
[----:B-12---:R-:W1:Y:S01]  /*10a0*/  LDS R2, [UR7+0x8] ;  /* 0x00000807ff027984 */ /* 0x006e620008000800 */
[----:B------:R-:W-:-:S05]  /*10b0*/  IMAD.MOV.U32 R5, RZ, RZ, 0x6000 ;  /* 0x00006000ff057424 */ /* 0x000fca00078e00ff */
[----:B-1----:R-:W-:-:S04]  /*10c0*/  LOP3.LUT R2, R2, 0x6000, R5, 0xd8, !PT ;  /* 0x0000600002027812 */ /* 0x002fc800078ed805 */
[----:B------:R-:W-:-:S05]  /*10d0*/  LOP3.LUT R2, R2, 0x400000, RZ, 0xb8, !PT ;  /* 0x0040000002027812 */ /* 0x000fca00078eb8ff */
[----:B------:R1:W-:Y:S02]  /*10e0*/  STS [UR7+0x8], R2 ;  /* 0x00000802ff007988 */ /* 0x0003e40008000807 */
.L_x_43:
[----:B------:R-:W-:Y:S05]  /*10f0*/  BSYNC B4 ;  /* 0x0000000000047941 */ /* 0x000fea0003800000 */
.L_x_40:
[----:B-1234-:R-:W1:Y:S02]  /*1100*/  @!P1 LDS R2, [UR7+0x8] ;  /* 0x00000807ff029984 */ /* 0x01ee640008000800 */
[----:B-1----:R-:W-:-:S05]  /*1110*/  @!P1 LOP3.LUT R2, R2, 0x8000, RZ, 0xb8, !PT ;  /* 0x0000800002029812 */ /* 0x002fca00078eb8ff */
[----:B------:R3:W-:Y:S02]  /*1120*/  @!P1 STS [UR7+0x8], R2 ;  /* 0x00000802ff009988 */ /* 0x0007e40008000807 */
.L_x_44:
[----:B------:R-:W-:Y:S05]  /*1130*/  BSYNC B3 ;  /* 0x0000000000037941 */ /* 0x000fea0003800000 */
.L_x_39:
[----:B------:R-:W-:Y:S05]  /*1140*/  WARPSYNC.ALL ;  /* 0x0000000000007948 */ /* 0x000fea0003800000 */
[----:B------:R4:W-:Y:S01]  /*1150*/  STL [R1], RZ ;  /* 0x000000ff01007387 */ /* 0x0009e20000100800 */
[----:B------:R-:W-:Y:S01]  /*1160*/  UIADD3 UR4, UR4, 0x100, URZ ;  /* 0x0000010004047890 */ /* 0x000fe2000fffe03f */
[----:B------:R-:W-:Y:S02]  /*1170*/  ISETP.GE.AND P2, PT, R13, 0x1, PT ;  /* 0x000000010d00780c */ /* 0x000fe40003f46270 */
[----:B------:R-:W-:Y:S01]  /*1180*/  SHF.R.U32.HI R6, RZ, 0x5, R16 ;  /* 0x00000005ff067819 */ /* 0x000fe20000011610 */
[----:B------:R-:W-:-:S04]  /*1190*/  UIADD3 UR24, UP0, UR4, UR24, URZ ;  /* 0x0000001804187290 */ /* 0x000fc8000ff1e03f */
[----:B------:R-:W-:Y:S01]  /*11a0*/  ULEA.HI.X.SX32 UR25, UR4, UR25, 0x1, UP0 ;  /* 0x0000001904197291 */ /* 0x000fe200080f0e3f */
[----:B----4-:R-:W-:Y:S11]  /*11b0*/  @P0 BRA `(.L_x_45) ;  /* 0x0000000000280947 */ /* 0x010ff60003800000 */
        /* <DEDUP_REMOVED lines=10> */
.L_x_45:
[----:B------:R-:W-:Y:S05]  /*1260*/  @P0 BRA `(.L_x_46) ;  /* 0x00000000000c0947 */ /* 0x000fea0003800000 */
[----:B------:R0:W-:Y:S01]  /*1270*/  UTMACMDFLUSH ;  /* 0x00000000000079b7 */ /* 0x0001e20000000000 */
[----:B------:R-:W-:Y:S05]  /*1280*/  @P0 BRA `(.L_x_46) ;  /* 0x0000000000040947 */ /* 0x000fea0003800000 */
[----:B------:R-:W-:-:S04]  /*1290*/  DEPBAR.LE SB0, 0x0 ;  /* 0x000080000000791a */ /* 0x000fc80000000000 */
.L_x_46:
[----:B------:R1:W-:Y:S01]  /*12a0*/  STL [R1+0x4], RZ ;  /* 0x000004ff01007387 */ /* 0x0003e20000100800 */
[----:B------:R-:W-:Y:S05]  /*12b0*/  WARPSYNC.ALL ;  /* 0x0000000000007948 */ /* 0x000fea0003800000 */
[----:B------:R1:W-:Y:S01]  /*12c0*/  STL [R1+0x8], RZ ;  /* 0x000008ff01007387 */ /* 0x0003e20000100800 */
[----:B-----5:R-:W-:Y:S01]  /*12d0*/  VOTEU.ALL UP0, P1 ;  /* 0x00000000003f7886 */ /* 0x020fe20000800000 */
[----:B------:R-:W-:Y:S01]  /*12e0*/  UMOV UR4, 0x1 ;  /* 0x0000000100047882 */ /* 0x000fe20000000000 */
[----:B------:R-:W-:Y:S01]  /*12f0*/  VOTEU.ALL UP1, P1 ;  /* 0x00000000003f7886 */ /* 0x000fe20000820000 */
[----:B------:R1:W-:Y:S01]  /*1300*/  STL [R1+0xc], RZ ;  /* 0x00000cff01007387 */ /* 0x0003e20000100800 */
[----:B------:R-:W-:Y:S01]  /*1310*/  VOTEU.ALL UP2, P1 ;  /* 0x00000000003f7886 */ /* 0x000fe20000840000 */
[----:B------:R-:W-:-:S04]  /*1320*/  @!UP0 UIADD3 UR8, -UR4, 0x100000, URZ ;  /* 0x0010000004088890 */ /* 0x000fc8000fffe13f */
[----:B------:R-:W-:Y:S02]  /*1330*/  @!UP0 USHF.L.U32 UR9, UR8, 0xb, URZ ;  /* 0x0000000b08098899 */ /* 0x000fe4000800063f */
[----:B------:R-:W-:Y:S01]  /*1340*/  @!UP0 USHF.L.U32 UR8, UR8, 0x1, URZ ;  /* 0x0000000108088899 */ /* 0x000fe2000800063f */
[----:B------:R-:W-:Y:S01]  /*1350*/  R2UR UR26, R6 ;  /* 0x00000000061a72ca */ /* 0x000fe200000e0000 */
[----:B------:R1:W-:Y:S01]  /*1360*/  STL [R1+0x10], RZ ;  /* 0x000010ff01007387 */ /* 0x0003e20000100800 */
[----:B------:R-:W-:-:S04]  /*1370*/  @!UP0 UIADD3 UR12, -UR4, 0x100000, URZ ;  /* 0x00100000040c8890 */ /* 0x000fc8000fffe13f */
[----:B------:R-:W-:Y:S02]  /*1380*/  @!UP0 USHF.L.U32 UR13, UR12, 0xb, URZ ;  /* 0x0000000b0c0d8899 */ /* 0x000fe4000800063f */
[----:B------:R-:W-:Y:S01]  /*1390*/  @!UP0 USHF.L.U32 UR12, UR12, 0x1, URZ ;  /* 0x000000010c0c8899 */ /* 0x000fe2000800063f */
[----:B------:R-:W-:Y:S01]  /*13a0*/  CS2R R24, SRZ ;  /* 0x0000000000187805 */ /* 0x000fe2000001ff00 */
[----:B------:R-:W-:-:S04]  /*13b0*/  @!UP0 UIADD3 UR4, -UR4, 0x100000, URZ ;  /* 0x0010000004048890 */ /* 0x000fc8000fffe13f */
[----:B------:R-:W-:Y:S02]  /*13c0*/  @!UP0 USHF.L.U32 UR5, UR4, 0xb, URZ ;  /* 0x0000000b04058899 */ /* 0x000fe4000800063f */
[----:B------:R-:W-:Y:S01]  /*13d0*/  @!UP0 USHF.L.U32 UR4, UR4, 0x1, URZ ;  /* 0x0000000104048899 */ /* 0x000fe2000800063f */
[----:B------:R1:W-:Y:S01]  /*13e0*/  STL [R1+0x14], RZ ;  /* 0x000014ff01007387 */ /* 0x0003e20000100800 */
[----:B------:R-:W-:Y:S01]  /*13f0*/  VOTEU.ALL UP0, P1 ;  /* 0x00000000003f7886 */ /* 0x000fe20000800000 */
[----:B------:R-:W-:Y:S01]  /*1400*/  USHF.L.U32 UR27, UR36, 0x8, URZ ;  /* 0x00000008241b7899 */ /* 0x000fe2000800063f */
[----:B------:R-:W-:Y:S01]  /*1410*/  CS2R R26, SRZ ;  /* 0x00000000001a7805 */ /* 0x000fe2000001ff00 */
[----:B------:R1:W-:Y:S01]  /*1420*/  STL [R1+0x18], RZ ;  /* 0x000018ff01007387 */ /* 0x0003e20000100800 */
[----:B------:R-:W-:Y:S01]  /*1430*/  USHF.L.U32 UR11, UR37, 0x7, URZ ;  /* 0x00000007250b7899 */ /* 0x000fe2000800063f */
[----:B------:R-:W-:Y:S02]  /*1440*/  CS2R R28, SRZ ;  /* 0x00000000001c7805 */ /* 0x000fe4000001ff00 */
[----:B------:R-:W-:Y:S01]  /*1450*/  CS2R R30, SRZ ;  /* 0x00000000001e7805 */ /* 0x000fe2000001ff00 */
[----:B------:R1:W-:Y:S01]  /*1460*/  STL [R1+0x1c], RZ ;  /* 0x00001cff01007387 */ /* 0x0003e20000100800 */
[----:B------:R-:W-:-:S02]  /*1470*/  CS2R R32, SRZ ;  /* 0x0000000000207805 */ /* 0x000fc4000001ff00 */
[----:B------:R-:W-:Y:S02]  /*1480*/  CS2R R34, SRZ ;  /* 0x0000000000227805 */ /* 0x000fe4000001ff00 */
[----:B------:R-:W-:Y:S01]  /*1490*/  CS2R R36, SRZ ;  /* 0x0000000000247805 */ /* 0x000fe2000001ff00 */
[----:B------:R1:W-:Y:S01]  /*14a0*/  STL [R1+0x20], RZ ;  /* 0x000020ff01007387 */ /* 0x0003e20000100800 */
[----:B------:R-:W-:Y:S02]  /*14b0*/  CS2R R38, SRZ ;  /* 0x0000000000267805 */ /* 0x000fe4000001ff00 */
        /* <DEDUP_REMOVED lines=74> */
[----:B------:R1:W-:Y:S04]  /*1960*/  STL [R1+0x6c], RZ ;  /* 0x00006cff01007387 */ /* 0x0003e80000100800 */
        /* <DEDUP_REMOVED lines=42> */
[----:B------:R1:W-:Y:S01]  /*1c10*/  STL [R1+0x118], RZ ;  /* 0x000118ff01007387 */ /* 0x0003e20000100800 */
[----:B------:R-:W-:Y:S06]  /*1c20*/  BAR.SYNC.DEFER_BLOCKING 0x0 ;  /* 0x0000000000007b1d */ /* 0x000fec0000010000 */
[----:B------:R1:W-:Y:S04]  /*1c30*/  STL [R1+0x11c], RZ ;  /* 0x00011cff01007387 */ /* 0x0003e80000100800 */
[----:B------:R1:W-:Y:S04]  /*1c40*/  STL [R1+0x120], RZ ;  /* 0x000120ff01007387 */ /* 0x0003e80000100800 */
[----:B------:R1:W-:Y:S04]  /*1c50*/  STL [R1+0x124], RZ ;  /* 0x000124ff01007387 */ /* 0x0003e80000100800 */
[----:B------:R1:W-:Y:S04]  /*1c60*/  STL [R1+0x128], RZ ;  /* 0x000128ff01007387 */ /* 0x0003e80000100800 */
[----:B------:R1:W-:Y:S04]  /*1c70*/  STL [R1+0x12c], RZ ;  /* 0x00012cff01007387 */ /* 0x0003e80000100800 */
[----:B------:R-:W2:Y:S02]  /*1c80*/  FENCE.VIEW.ASYNC.S ;  /* 0x00000000000073c6 */ /* 0x000ea40000000000 */
[----:B--2---:R1:W2:Y:S02]  /*1c90*/  @!UP0 SYNCS.EXCH.64 URZ, [UR7+0x24000], UR8 ;  /* 0x02400008073f85b2 */ /* 0x0042a40008000100 */
        /* <DEDUP_REMOVED lines=20> */
[----:B--2---:R-:W-:Y:S06]  /*1de0*/  BAR.SYNC.DEFER_BLOCKING 0x0 ;  /* 0x0000000000007b1d */ /* 0x004fec0000010000 */
[----:B------:R1:W-:Y:S04]  /*1df0*/  STL [R1+0x180], RZ ;  /* 0x000180ff01007387 */ /* 0x0003e80000100800 */
[----:B------:R1:W-:Y:S04]  /*1e00*/  STL [R1+0x184], RZ ;  /* 0x000184ff01007387 */ /* 0x0003e80000100800 */
[----:B------:R1:W-:Y:S04]  /*1e10*/  STL [R1+0x188], RZ ;  /* 0x000188ff01007387 */ /* 0x0003e80000100800 */
[----:B------:R1:W-:Y:S04]  /*1e20*/  STL [R1+0x18c], RZ ;  /* 0x00018cff01007387 */ /* 0x0003e80000100800 */
[----:B------:R1:W-:Y:S01]  /*1e30*/  STL [R1+0x190], RZ ;  /* 0x000190ff01007387 */ /* 0x0003e20000100800 */
[----:B------:R1:W2:Y:S03]  /*1e40*/  @!UP1 SYNCS.EXCH.64 URZ, [UR7+0x24008], UR12 ;  /* 0x0240080c073f95b2 */ /* 0x0002a60008000100 */
        /* <DEDUP_REMOVED lines=28> */
[----:B------:R1:W-:Y:S01]  /*2010*/  STL [R1+0x1fc], RZ ;  /* 0x0001fcff01007387 */ /* 0x0003e20000100800 */
[----:B------:R-:W-:Y:S05]  /*2020*/  @!P2 BRA `(.L_x_47) ;  /* 0x0000001800e4a947 */ /* 0x000fea0003800000 */
[----:B------:R1:W-:Y:S01]  /*2030*/  STL [R1], RZ ;  /* 0x000000ff01007387 */ /* 0x0003e20000100800 */
[----:B------:R-:W-:Y:S02]  /*2040*/  CS2R R24, SRZ ;  /* 0x0000000000187805 */ /* 0x000fe4000001ff00 */
        /* <DEDUP_REMOVED lines=83> */
[----:B------:R-:W-:Y:S01]  /*2580*/  CS2R R150, SRZ ;  /* 0x0000000000967805 */ /* 0x000fe2000001ff00 */
[----:B-1----:R-:W-:Y:S01]  /*2590*/  UMOV UR4, URZ ;  /* 0x0000003f00047c82 */ /* 0x002fe20008000000 */
[----:B------:R-:W-:Y:S01]  /*25a0*/  UMOV UR10, URZ ;  /* 0x0000003f000a7c82 */ /* 0x000fe20008000000 */
        /* <DEDUP_REMOVED lines=105> */
[----:B--2---:R1:W-:Y:S02]  /*2c40*/  STL [R1+0x1fc], RZ ;  /* 0x0001fcff01007387 */ /* 0x0043e40000100800 */
.L_x_49:
[----:B------:R-:W-:Y:S01]  /*2c50*/  BAR.SYNC.DEFER_BLOCKING 0x0 ;  /* 0x0000000000007b1d */ /* 0x000fe20000010000 */
[----:B------:R-:W-:Y:S01]  /*2c60*/  ULEA UR6, UR4, UR7, 0x3 ;  /* 0x0000000704067291 */ /* 0x000fe2000f8e183f */
[----:B---3--:R-:W-:Y:S01]  /*2c70*/  @!P1 IMAD.MOV.U32 R2, RZ, RZ, 0xc000 ;  /* 0x0000c000ff029424 */ /* 0x008fe200078e00ff */
[----:B------:R-:W-:Y:S01]  /*2c80*/  ELECT P0, URZ, PT ;  /* 0x00000000003f782f */ /* 0x000fe20003800000 */
[----:B------:R-:W-:-:S03]  /*2c90*/  ULEA UR8, UR4, UR7, 0xe ;  /* 0x0000000704087291 */ /* 0x000fc6000f8e703f */
[----:B------:R-:W-:Y:S01]  /*2ca0*/  ISETP.LT.U32.AND P0, PT, R3, 0x20, P0 ;  /* 0x000000200300780c */ /* 0x000fe20000701070 */
[----:B------:R-:W-:Y:S02]  /*2cb0*/  UIADD3 UR9, UR6, 0x24000, URZ ;  /* 0x0002400006097890 */ /* 0x000fe4000fffe03f */
[----:B------:R-:W-:Y:S02]  /*2cc0*/  UIADD3 UR8, UR8, 0x18000, URZ ;  /* 0x0001800008087890 */ /* 0x000fe4000fffe03f */
[----:B------:R-:W-:Y:S02]  /*2cd0*/  ULEA UR5, UR4, UR7, 0xf ;  /* 0x0000000704057291 */ /* 0x000fe4000f8e783f */
[----:B------:R-:W-:Y:S01]  /*2ce0*/  ULOP3.LUT UR14, UR26, 0x3, URZ, 0xc0, !UPT ;  /* 0x000000031a0e7892 */ /* 0x000fe2000f8ec03f */
[----:B------:R-:W-:Y:S01]  /*2cf0*/  UMOV UR15, UR10 ;  /* 0x0000000a000f7c82 */ /* 0x000fe20008000000 */
[----:B------:R-:W-:Y:S02]  /*2d00*/  UMOV UR13, UR9 ;  /* 0x00000009000d7c82 */ /* 0x000fe40008000000 */
[----:B------:R-:W-:-:S02]  /*2d10*/  ULEA UR12, UR14, UR5, 0xd ;  /* 0x000000050e0c7291 */ /* 0x000fc4000f8e683f */
[----:B------:R-:W-:Y:S01]  /*2d20*/  VOTEU.ANY UP0, P0 ;  /* 0x00000000003f7886 */ /* 0x000fe20000000100 */
[----:B------:R-:W-:Y:S01]  /*2d30*/  VOTEU.ANY UP1, P0 ;  /* 0x00000000003f7886 */ /* 0x000fe20000020100 */
[----:B------:R-:W-:Y:S01]  /*2d40*/  ULEA UR14, UR14, UR27, 0x6 ;  /* 0x0000001b0e0e7291 */ /* 0x000fe2000f8e303f */
[----:B------:R2:W-:Y:S01]  /*2d50*/  @!P1 SYNCS.ARRIVE.TRANS64 RZ, [UR6+0x24000], R2 ;  /* 0x02400002ffff99a7 */ /* 0x0005e20008000006 */
[----:B------:R-:W-:Y:S06]  /*2d60*/  BAR.SYNC.DEFER_BLOCKING 0x0 ;  /* 0x0000000000007b1d */ /* 0x000fec0000010000 */
[----:B------:R-:W-:Y:S01]  /*2d70*/  @UP0 UMOV UR16, UR20 ;  /* 0x0000001400100c82 */ /* 0x000fe20008000000 */
[----:B------:R-:W-:Y:S01]  /*2d80*/  @UP0 UMOV UR17, UR21 ;  /* 0x0000001500110c82 */ /* 0x000fe20008000000 */
[----:B--2---:R-:W-:Y:S01]  /*2d90*/  SHF.L.U32 R2, R0, 0x1f, RZ ;  /* 0x0000001f00027819 */ /* 0x004fe200000006ff */
[----:B------:R2:W-:Y:S01]  /*2da0*/  @UP1 UTMALDG.2D [UR8], [UR16] ;  /* 0x00000008100015b4 */ /* 0x0005e20008008000 */
[----:B------:R3:W-:Y:S06]  /*2db0*/  MEMBAR.ALL.CTA ;  /* 0x0000000000007992 */ /* 0x0007ec0000008000 */
[----:B---3--:R-:W3:Y:S02]  /*2dc0*/  FENCE.VIEW.ASYNC.S ;  /* 0x00000000000073c6 */ /* 0x008ee40000000000 */
[----:B---3--:R-:W-:Y:S06]  /*2dd0*/  BAR.SYNC.DEFER_BLOCKING 0x0 ;  /* 0x0000000000007b1d */ /* 0x008fec0000010000 */
[----:B------:R2:W-:Y:S02]  /*2de0*/  UTMALDG.2D [UR12], [UR22] ;  /* 0x0000000c160075b4 */ /* 0x0005e40008008000 */
[----:B------:R-:W-:Y:S06]  /*2df0*/  BAR.SYNC.DEFER_BLOCKING 0x0 ;  /* 0x0000000000007b1d */ /* 0x000fec0000010000 */
[----:B------:R-:W3:Y:S02]  /*2e00*/  SYNCS.PHASECHK.TRANS64.TRYWAIT P0, [UR6+0x24000], R2 ;  /* 0x02400002ff0075a7 */ /* 0x000ee40008000146 */
[----:B--23--:R-:W-:Y:S05]  /*2e10*/  @!P0 BRA `(.L_x_48) ;  /* 0x0000002000908947 */ /* 0x00cfea0003800000 */
.L_x_50:
[----:B------:R-:W-:Y:S01]  /*2e20*/  STL.64 [R1+0x268], R150 ;  /* 0x0002689601007387 */ /* 0x000fe20000100a00 */
[----:B------:R-:W-:Y:S01]  /*2e30*/  USHF.R.U32.HI UR6, URZ, 0x4, UR5 ;  /* 0x000000043f067899 */ /* 0x000fe20008011605 */
[----:B------:R-:W2:Y:S02]  /*2e40*/  LDC R2, c[0x0][0x230] ;  /* 0x00008c00ff027b82 */ /* 0x000ea40000000800 */
[----:B------:R-:W-:Y:S04]  /*2e50*/  STL.64 [R1+0x260], R148 ;  /* 0x0002609401007387 */ /* 0x000fe80000100a00 */
        /* <DEDUP_REMOVED lines=11> */
[----:B------:R3:W-:Y:S04]  /*2f10*/  STL.64 [R1+0x200], R124 ;  /* 0x0002007c01007387 */ /* 0x0007e80000100a00 */
[----:B---3--:R-:W3:Y:S04]  /*2f20*/  LDL.LU.64 R124, [R1] ;  /* 0x00000000017c7983 */ /* 0x008ee80000300a00 */
[----:B------:R-:W3:Y:S04]  /*2f30*/  LDL.LU.64 R126, [R1+0x8] ;  /* 0x00000800017e7983 */ /* 0x000ee80000300a00 */
        /* <DEDUP_REMOVED lines=61> */
[----:B------:R-:W3:Y:S01]  /*3310*/  LDL.LU.64 R250, [R1+0x1f8] ;  /* 0x0001f80001fa7983 */ /* 0x000ee20000300a00 */
[----:B------:R-:W-:-:S02]  /*3320*/  USGXT.U32 UR6, UR6, 0xe ;  /* 0x0000000e0606789a */ /* 0x000fc40008000000 */
[----:B------:R-:W-:Y:S02]  /*3330*/  USHF.R.U32.HI UR12, URZ, 0x4, UR8 ;  /* 0x000000043f0c7899 */ /* 0x000fe40008011608 */
[----:B------:R-:W-:Y:S02]  /*3340*/  ULOP3.LUT UR14, UR6, 0x2000000, URZ, 0xfc, !UPT ;  /* 0x02000000060e7892 */ /* 0x000fe4000f8efc3f */
[----:B------:R-:W-:Y:S01]  /*3350*/  USGXT.U32 UR12, UR12, 0xe ;  /* 0x0000000e0c0c789a */ /* 0x000fe20008000000 */
[----:B------:R-:W-:Y:S01]  /*3360*/  UMOV UR15, 0x40000040 ;  /* 0x40000040000f7882 */ /* 0x000fe20000000000 */
[----:B------:R-:W-:Y:S01]  /*3370*/  UMOV UR13, 0x40000040 ;  /* 0x40000040000d7882 */ /* 0x000fe20000000000 */
[----:B------:R-:W-:Y:S02]  /*3380*/  UIADD3 UR18, UP1, UR6, 0x2000080, URZ ;  /* 0x0200008006127890 */ /* 0x000fe4000ff3e03f */
[----:B------:R-:W-:Y:S01]  /*3390*/  UIADD3 UR16, UP0, UR12, 0x2, URZ ;  /* 0x000000020c107890 */ /* 0x000fe2000ff1e03f */
[----:B------:R-:W-:Y:S01]  /*33a0*/  UMOV UR5, URZ ;  /* 0x0000003f00057c82 */ /* 0x000fe20008000000 */
[----:B------:R-:W-:-:S02]  /*33b0*/  UMOV UR6, URZ ;  /* 0x0000003f00067c82 */ /* 0x000fc40008000000 */
[----:B------:R-:W-:Y:S02]  /*33c0*/  UIADD3.X UR17, UR5, 0x40000040, URZ, UP0, !UPT ;  /* 0x4000004005117890 */ /* 0x000fe400087fe43f */
[----:B------:R-:W-:Y:S02]  /*33d0*/  UIADD3.X UR19, UR6, 0x40000040, URZ, UP1, !UPT ;  /* 0x4000004006137890 */ /* 0x000fe40008ffe43f */
[----:B------:R-:W-:Y:S02]  /*33e0*/  UIADD3.64 UR32, UR16, 0x2, URZ ;  /* 0x0000000210207897 */ /* 0x000fe4000fffe03f */
[----:B------:R-:W-:Y:S02]  /*33f0*/  UIADD3.64 UR34, UR18, 0x80, URZ ;  /* 0x0000008012227897 */ /* 0x000fe4000fffe03f */
[----:B------:R-:W-:Y:S02]  /*3400*/  UIADD3.64 UR30, UR18, 0x100, URZ ;  /* 0x00000100121e7897 */ /* 0x000fe4000fffe03f */
[----:B------:R-:W-:Y:S01]  /*3410*/  UIADD3.64 UR28, UR16, 0x4, URZ ;  /* 0x00000004101c7897 */ /* 0x000fe2000fffe03f */
[----:B---3--:R-:W-:-:S06]  /*3420*/  WARPGROUP.ARRIVE ;  /* 0x00000000000079c5 */ /* 0x008fcc0000000000 */
[----:B------:R-:W-:Y:S03]  /*3430*/  HGMMA.64x256x16.F32 R124, gdesc[UR12].tnspB, R124, gsb0 ;  /* 0x43e000000c7c79f0 */ /* 0x000fe6000800087c */
[----:B------:R-:W-:Y:S02]  /*3440*/  WARPGROUP.DEPBAR.LE gsb0, 0x0 ;  /* 0x00008000000079c5 */ /* 0x000fe40000010000 */
[----:B------:R-:W-:-:S15]  /*3450*/  WARPGROUP.ARRIVE ;  /* 0x00000000000079c5 */ /* 0x000fde0000000000 */
[----:B------:R-:W-:-:S08]  /*3460*/  NOP ;  /* 0x0000000000007918 */ /* 0x000fd00000000000 */
        /* <DEDUP_REMOVED lines=10> */
[----:B------:R-:W-:Y:S04]  /*3510*/  STL.64 [R1], R124 ;  /* 0x0000007c01007387 */ /* 0x000fe80000100a00 */
        /* <DEDUP_REMOVED lines=63> */
[----:B---3--:R-:W3:Y:S04]  /*3910*/  LDL.LU.64 R150, [R1+0x268] ;  /* 0x0002680001967983 */ /* 0x008ee80000300a00 */
        /* <DEDUP_REMOVED lines=13> */
[----:B------:R-:W-:-:S02]  /*39f0*/  UIADD3.64 UR12, UR16, 0x1fe, URZ ;  /* 0x000001fe100c7897 */ /* 0x000fc4000fffe03f */
[----:B------:R-:W-:Y:S02]  /*3a00*/  UIADD3.64 UR32, UR16, 0x202, URZ ;  /* 0x0000020210207897 */ /* 0x000fe4000fffe03f */
[----:B------:R-:W-:Y:S02]  /*3a10*/  UIADD3.64 UR28, UR16, 0x204, URZ ;  /* 0x00000204101c7897 */ /* 0x000fe4000fffe03f */
[----:B------:R-:W-:Y:S02]  /*3a20*/  UIADD3 UR10, UR10, 0x40, URZ ;  /* 0x000000400a0a7890 */ /* 0x000fe4000fffe03f */
[----:B------:R-:W-:-:S04]  /*3a30*/  UIADD3 UR4, UR4, 0x1, URZ ;  /* 0x0000000104047890 */ /* 0x000fc8000fffe03f */
[----:B--2---:R-:W-:Y:S01]  /*3a40*/  ISETP.LE.AND P0, PT, R2, UR10, PT ;  /* 0x0000000a02007c0c */ /* 0x004fe2000bf03270 */
[----:B------:R-:W-:-:S04]  /*3a50*/  UISETP.NE.U32.AND UP0, UPT, UR4, 0x3, UPT ;  /* 0x000000030400788c */ /* 0x000fc8000bf05070 */
[----:B------:R-:W-:Y:S02]  /*3a60*/  USEL UR5, URZ, 0x1, UP0 ;  /* 0x000000013f057887 */ /* 0x000fe40008000000 */
[----:B------:R-:W-:-:S04]  /*3a70*/  USEL UR4, UR4, URZ, UP0 ;  /* 0x0000003f04047287 */ /* 0x000fc80008000000 */
[----:B------:R-:W-:Y:S01]  /*3a80*/  LOP3.LUT R0, R0, UR5, RZ, 0x3c, !PT ;  /* 0x0000000500007c12 */ /* 0x000fe2000f8e3cff */
[----:B---3--:R-:W-:-:S06]  /*3a90*/  WARPGROUP.ARRIVE ;  /* 0x00000000000079c5 */ /* 0x008fcc0000000000 */
[----:B------:R-:W-:Y:S01]  /*3aa0*/  HGMMA.64x256x16.F32 R24, gdesc[UR12].tnspB, R24, gsb0 ;  /* 0x43e000000c1879f0 */ /* 0x000fe20008000818 */
[----:B------:R-:W-:Y:S01]  /*3ab0*/  UIADD3.64 UR12, UR16, 0x200, URZ ;  /* 0x00000200100c7897 */ /* 0x000fe2000fffe03f */
[----:B------:R-:W-:Y:S01]  /*3ac0*/  UMOV UR14, UR18 ;  /* 0x00000012000e7c82 */ /* 0x000fe20008000000 */
[----:B------:R-:W-:Y:S01]  /*3ad0*/  UMOV UR15, UR19 ;  /* 0x00000013000f7c82 */ /* 0x000fe20008000000 */
[----:B------:R-:W-:Y:S02]  /*3ae0*/  WARPGROUP.DEPBAR.LE gsb0, 0x0 ;  /* 0x00008000000079c5 */ /* 0x000fe40000010000 */
[----:B------:R-:W-:-:S15]  /*3af0*/  WARPGROUP.ARRIVE ;  /* 0x00000000000079c5 */ /* 0x000fde0000000000 */
[----:B------:R-:W-:-:S07]  /*3b00*/  NOP ;  /* 0x0000000000007918 */ /* 0x000fce0000000000 */
        /* <DEDUP_REMOVED lines=10> */
[----:B-1----:R-:W-:Y:S05]  /*3bb0*/  @!P0 BRA `(.L_x_49) ;  /* 0xfffffff000248947 */ /* 0x002fea000383ffff */
.L_x_47:
[----:B------:R5:W-:Y:S04]  /*3bc0*/  STL [R1+0x20c], R148 ;  /* 0x00020c9401007387 */ /* 0x000be80000100800 */
[----:B------:R-:W3:Y:S01]  /*3bd0*/  LDL.LU R8, [R1] ;  /* 0x0000000001087983 */ /* 0x000ee20000300800 */
[----:B--2---:R-:W-:Y:S06]  /*3be0*/  BAR.SYNC.DEFER_BLOCKING 0x0 ;  /* 0x0000000000007b1d */ /* 0x004fec0000010000 */
[----:B-----5:R-:W2:Y:S04]  /*3bf0*/  LDL.LU R148, [R1+0x4] ;  /* 0x0000040001947983 */ /* 0x020ea80000300800 */
[----:B------:R5:W-:Y:S04]  /*3c00*/  STL [R1+0x208], R149 ;  /* 0x0002089501007387 */ /* 0x000be80000100800 */
[----:B-----5:R-:W5:Y:S01]  /*3c10*/  LDL.LU R149, [R1+0xc] ;  /* 0x00000c0001957983 */ /* 0x020f620000300800 */
[----:B------:R-:W4:Y:S03]  /*3c20*/  @!P1 SYNCS.CCTL.IV [UR7+0x24000] ;  /* 0x02400000ff0099b1 */ /* 0x000f260008000007 */
[----:B------:R-:W5:Y:S04]  /*3c30*/  LDL.LU R9, [R1+0x8] ;  /* 0x0000080001097983 */ /* 0x000f680000300800 */
[----:B------:R1:W-:Y:S01]  /*3c40*/  STL [R1+0x204], R150 ;  /* 0x0002049601007387 */ /* 0x0003e20000100800 */
[----:B----4-:R-:W-:Y:S06]  /*3c50*/  BAR.SYNC.DEFER_BLOCKING 0x0 ;  /* 0x0000000000007b1d */ /* 0x010fec0000010000 */
[----:B-1----:R-:W4:Y:S04]  /*3c60*/  LDL.LU R150, [R1+0x14] ;  /* 0x0000140001967983 */ /* 0x002f280000300800 */
[----:B------:R-:W4:Y:S04]  /*3c70*/  LDL.LU R10, [R1+0x10] ;  /* 0x00001000010a7983 */ /* 0x000f280000300800 */
[----:B------:R1:W-:Y:S01]  /*3c80*/  STL [R1+0x200], R151 ;  /* 0x0002009701007387 */ /* 0x0003e20000100800 */
[----:B------:R-:W1:Y:S02]  /*3c90*/  @!P1 SYNCS.CCTL.IV [UR7+0x24008] ;  /* 0x02400800ff0099b1 */ /* 0x000e640008000007 */
[----:B-1----:R-:W-:Y:S06]  /*3ca0*/  BAR.SYNC.DEFER_BLOCKING 0x0 ;  /* 0x0000000000007b1d */ /* 0x002fec0000010000 */
[----:B------:R-:W4:Y:S04]  /*3cb0*/  LDL.LU R151, [R1+0x1c] ;  /* 0x00001c0001977983 */ /* 0x000f280000300800 */
[----:B------:R-:W4:Y:S04]  /*3cc0*/  LDL.LU R11, [R1+0x18] ;  /* 0x00001800010b7983 */ /* 0x000f280000300800 */
[----:B------:R-:W4:Y:S04]  /*3cd0*/  LDL.LU R16, [R1+0x24] ;  /* 0x0000240001107983 */ /* 0x000f280000300800 */
[----:B------:R-:W4:Y:S04]  /*3ce0*/  LDL.LU R4, [R1+0x20] ;  /* 0x0000200001047983 */ /* 0x000f280000300800 */
[----:B------:R-:W4:Y:S01]  /*3cf0*/  LDL.LU R3, [R1+0x2c] ;  /* 0x00002c0001037983 */ /* 0x000f220000300800 */
[----:B------:R-:W-:Y:S01]  /*3d00*/  F2FP.F16.F32.PACK_AB R24, R25, R24 ;  /* 0x000000181918723e */ /* 0x000fe200000000ff */
[----:B------:R-:W1:Y:S02]  /*3d10*/  @!P1 SYNCS.CCTL.IV [UR7+0x24010] ;  /* 0x02401000ff0099b1 */ /* 0x000e640008000007 */
[----:B------:R-:W4:Y:S04]  /*3d20*/  LDL.LU R5, [R1+0x28] ;  /* 0x0000280001057983 */ /* 0x000f280000300800 */
        /* <DEDUP_REMOVED lines=115> */
[----:B---3--:R-:W3:Y:S01]  /*4460*/  LDL.LU R2, [R1+0x1f8] ;  /* 0x0001f80001027983 */ /* 0x008ee20000300800 */
[----:B--2---:R-:W-:-:S02]  /*4470*/  F2FP.F16.F32.PACK_AB R8, R148, R8 ;  /* 0x000000089408723e */ /* 0x004fc400000000ff */
[----:B-----5:R-:W-:Y:S01]  /*4480*/  F2FP.F16.F32.PACK_AB R9, R149, R9 ;  /* 0x000000099509723e */ /* 0x020fe200000000ff */
[----:B------:R-:W2:Y:S01]  /*4490*/  LDL.LU R148, [R1+0x20c] ;  /* 0x00020c0001947983 */ /* 0x000ea20000300800 */
[----:B----4-:R-:W-:Y:S02]  /*44a0*/  F2FP.F16.F32.PACK_AB R10, R150, R10 ;  /* 0x0000000a960a723e */ /* 0x010fe400000000ff */
[----:B------:R-:W-:Y:S01]  /*44b0*/  F2FP.F16.F32.PACK_AB R11, R151, R11 ;  /* 0x0000000b970b723e */ /* 0x000fe200000000ff */
[----:B------:R-:W2:Y:S04]  /*44c0*/  LDL.LU R149, [R1+0x208] ;  /* 0x0002080001957983 */ /* 0x000ea80000300800 */
[----:B------:R-:W4:Y:S04]  /*44d0*/  LDL.LU R150, [R1+0x204] ;  /* 0x0002040001967983 */ /* 0x000f280000300800 */
[----:B------:R-:W4:Y:S01]  /*44e0*/  LDL.LU R151, [R1+0x200] ;  /* 0x0002000001977983 */ /* 0x000f220000300800 */
[----:B------:R-:W-:Y:S01]  /*44f0*/  F2FP.F16.F32.PACK_AB R4, R16, R4 ;  /* 0x000000041004723e */ /* 0x000fe200000000ff */
[----:B------:R-:W-:Y:S01]  /*4500*/  ULOP3.LUT UR26, UR26, 0x3, URZ, 0xc0, !UPT ;  /* 0x000000031a1a7892 */ /* 0x000fe2000f8ec03f */
[----:B------:R-:W-:Y:S01]  /*4510*/  F2FP.F16.F32.PACK_AB R6, R0, R6 ;  /* 0x000000060006723e */ /* 0x000fe200000000ff */
[----:B------:R-:W5:Y:S01]  /*4520*/  S2R R16, SR_TID.X ;  /* 0x0000000000107919 */ /* 0x000f620000002100 */
[----:B------:R-:W-:Y:S01]  /*4530*/  F2FP.F16.F32.PACK_AB R5, R3, R5 ;  /* 0x000000050305723e */ /* 0x000fe200000000ff */
[----:B------:R-:W-:Y:S01]  /*4540*/  ULEA UR4, UR26, UR7, 0xe ;  /* 0x000000071a047291 */ /* 0x000fe2000f8e703f */
[----:B------:R-:W-:Y:S01]  /*4550*/  F2FP.F16.F32.PACK_AB R152, R243, R152 ;  /* 0x00000098f398723e */ /* 0x000fe200000000ff */
[----:B------:R-:W-:Y:S01]  /*4560*/  ULEA UR5, UR26, UR27, 0x6 ;  /* 0x0000001b1a057291 */ /* 0x000fe2000f8e303f */
[----:B------:R-:W-:Y:S01]  /*4570*/  F2FP.F16.F32.PACK_AB R153, R242, R153 ;  /* 0x00000099f299723e */ /* 0x000fe200000000ff */
[----:B------:R-:W-:Y:S01]  /*4580*/  UMOV UR6, UR11 ;  /* 0x0000000b00067c82 */ /* 0x000fe20008000000 */
[----:B------:R-:W-:-:S02]  /*4590*/  F2FP.F16.F32.PACK_AB R154, R241, R154 ;  /* 0x0000009af19a723e */ /* 0x000fc400000000ff */
[----:B------:R-:W-:Y:S02]  /*45a0*/  ELECT P0, URZ, PT ;  /* 0x00000000003f782f */ /* 0x000fe40003800000 */
[----:B------:R-:W-:Y:S02]  /*45b0*/  F2FP.F16.F32.PACK_AB R155, R240, R155 ;  /* 0x0000009bf09b723e */ /* 0x000fe400000000ff */
[----:B------:R-:W-:Y:S02]  /*45c0*/  F2FP.F16.F32.PACK_AB R25, R27, R26 ;  /* 0x0000001a1b19723e */ /* 0x000fe400000000ff */
[----:B------:R-:W-:Y:S02]  /*45d0*/  F2FP.F16.F32.PACK_AB R56, R57, R56 ;  /* 0x000000383938723e */ /* 0x000fe400000000ff */
[----:B------:R-:W-:Y:S02]  /*45e0*/  F2FP.F16.F32.PACK_AB R26, R29, R28 ;  /* 0x0000001c1d1a723e */ /* 0x000fe400000000ff */
[----:B------:R-:W-:-:S02]  /*45f0*/  F2FP.F16.F32.PACK_AB R27, R31, R30 ;  /* 0x0000001e1f1b723e */ /* 0x000fc400000000ff */
[----:B------:R-:W-:Y:S02]  /*4600*/  F2FP.F16.F32.PACK_AB R57, R59, R58 ;  /* 0x0000003a3b39723e */ /* 0x000fe400000000ff */
[----:B------:R-:W-:Y:S02]  /*4610*/  F2FP.F16.F32.PACK_AB R88, R89, R88 ;  /* 0x000000585958723e */ /* 0x000fe400000000ff */
[----:B------:R-:W-:Y:S02]  /*4620*/  F2FP.F16.F32.PACK_AB R58, R61, R60 ;  /* 0x0000003c3d3a723e */ /* 0x000fe400000000ff */
[----:B------:R-:W-:Y:S02]  /*4630*/  F2FP.F16.F32.PACK_AB R59, R63, R62 ;  /* 0x0000003e3f3b723e */ /* 0x000fe400000000ff */
[----:B------:R-:W-:Y:S02]  /*4640*/  F2FP.F16.F32.PACK_AB R89, R91, R90 ;  /* 0x0000005a5b59723e */ /* 0x000fe400000000ff */
[----:B------:R-:W-:-:S02]  /*4650*/  F2FP.F16.F32.PACK_AB R120, R121, R120 ;  /* 0x000000787978723e */ /* 0x000fc400000000ff */
[----:B------:R-:W-:Y:S01]  /*4660*/  F2FP.F16.F32.PACK_AB R90, R93, R92 ;  /* 0x0000005c5d5a723e */ /* 0x000fe200000000ff */
[C---:B-----5:R-:W-:Y:S01]  /*4670*/  IMAD.SHL.U32 R0, R16.reuse, 0x80, RZ ;  /* 0x0000008010007824 */ /* 0x060fe200078e00ff */
[----:B------:R-:W-:Y:S01]  /*4680*/  F2FP.F16.F32.PACK_AB R168, R227, R168 ;  /* 0x000000a8e3a8723e */ /* 0x000fe200000000ff */
[----:B------:R-:W-:Y:S01]  /*4690*/  IMAD.SHL.U32 R3, R16, 0x10, RZ ;  /* 0x0000001010037824 */ /* 0x000fe200078e00ff */
[----:B------:R-:W-:Y:S02]  /*46a0*/  F2FP.F16.F32.PACK_AB R91, R95, R94 ;  /* 0x0000005e5f5b723e */ /* 0x000fe400000000ff */
[----:B------:R-:W-:Y:S02]  /*46b0*/  LOP3.LUT R0, R0, 0x780, RZ, 0xc0, !PT ;  /* 0x0000078000007812 */ /* 0x000fe400078ec0ff */
[----:B------:R-:W-:Y:S02]  /*46c0*/  F2FP.F16.F32.PACK_AB R121, R123, R122 ;  /* 0x0000007a7b79723e */ /* 0x000fe400000000ff */
[----:B------:R-:W-:Y:S01]  /*46d0*/  LOP3.LUT R3, R0, 0x70, R3, 0xf8, !PT ;  /* 0x0000007000037812 */ /* 0x000fe200078ef803 */
[----:B------:R-:W-:Y:S01]  /*46e0*/  IMAD.SHL.U32 R0, R16, 0x40, RZ ;  /* 0x0000004010007824 */ /* 0x000fe200078e00ff */
[----:B------:R-:W-:-:S02]  /*46f0*/  F2FP.F16.F32.PACK_AB R169, R226, R169 ;  /* 0x000000a9e2a9723e */ /* 0x000fc400000000ff */
[----:B------:R-:W-:Y:S02]  /*4700*/  LOP3.LUT R3, R3, 0x10, R16, 0x78, !PT ;  /* 0x0000001003037812 */ /* 0x000fe400078e7810 */
[----:B------:R-:W-:Y:S02]  /*4710*/  F2FP.F16.F32.PACK_AB R122, R125, R124 ;  /* 0x0000007c7d7a723e */ /* 0x000fe400000000ff */
[----:B------:R-:W-:Y:S02]  /*4720*/  LOP3.LUT R0, R3, 0x1800, R0, 0xf8, !PT ;  /* 0x0000180003007812 */ /* 0x000fe400078ef800 */
[----:B------:R-:W-:Y:S02]  /*4730*/  F2FP.F16.F32.PACK_AB R170, R225, R170 ;  /* 0x000000aae1aa723e */ /* 0x000fe400000000ff */
[----:B------:R-:W-:Y:S02]  /*4740*/  LOP3.LUT R3, R0, 0x20, RZ, 0x3c, !PT ;  /* 0x0000002000037812 */ /* 0x000fe400078e3cff */
[----:B------:R-:W-:-:S02]  /*4750*/  F2FP.F16.F32.PACK_AB R123, R127, R126 ;  /* 0x0000007e7f7b723e */ /* 0x000fc400000000ff */
[----:B------:R-:W-:Y:S01]  /*4760*/  F2FP.F16.F32.PACK_AB R171, R224, R171 ;  /* 0x000000abe0ab723e */ /* 0x000fe200000000ff */
[----:B------:R-:W-:Y:S01]  /*4770*/  VIADD R3, R3, UR7 ;  /* 0x0000000703037c36 */ /* 0x000fe20008000000 */
        /* <DEDUP_REMOVED lines=94> */
[----:B---3--:R-:W-:Y:S01]  /*4d60*/  F2FP.F16.F32.PACK_AB R199, R17, R2 ;  /* 0x0000000211c7723e */ /* 0x008fe200000000ff */
[----:B------:R-:W-:-:S05]  /*4d70*/  VIADD R2, R0, UR7 ;  /* 0x0000000700027c36 */ /* 0x000fca0008000000 */
[----:B-1----:R1:W-:Y:S01]  /*4d80*/  STSM.16.M88.4 [R2], R8 ;  /* 0x0000000802007844 */ /* 0x0023e20000000200 */
[----:B--2---:R-:W-:-:S03]  /*4d90*/  F2FP.F16.F32.PACK_AB R146, R149, R148 ;  /* 0x000000949592723e */ /* 0x004fc600000000ff */
[----:B------:R-:W-:Y:S04]  /*4da0*/  STSM.16.M88.4 [R2+0x4000], R152 ;  /* 0x0040009802007844 */ /* 0x000fe80000000200 */
[----:B------:R-:W-:Y:S01]  /*4db0*/  STSM.16.M88.4 [R2+0x8000], R168 ;  /* 0x008000a802007844 */ /* 0x000fe20000000200 */
[----:B----4-:R-:W-:-:S03]  /*4dc0*/  F2FP.F16.F32.PACK_AB R147, R151, R150 ;  /* 0x000000969793723e */ /* 0x010fc600000000ff */
[----:B------:R-:W-:Y:S04]  /*4dd0*/  STSM.16.M88.4 [R2+0xc000], R184 ;  /* 0x00c000b802007844 */ /* 0x000fe80000000200 */
[----:B------:R-:W-:Y:S01]  /*4de0*/  STSM.16.M88.4 [R2+0x2000], R24 ;  /* 0x0020001802007844 */ /* 0x000fe20000000200 */
[C---:B-1----:R-:W-:Y:S02]  /*4df0*/  LOP3.LUT R8, R0.reuse, 0x40, RZ, 0x3c, !PT ;  /* 0x0000004000087812 */ /* 0x042fe400078e3cff */
[----:B------:R-:W-:Y:S01]  /*4e00*/  LOP3.LUT R0, R0, 0x60, RZ, 0x3c, !PT ;  /* 0x0000006000007812 */ /* 0x000fe200078e3cff */
[----:B------:R-:W-:Y:S02]  /*4e10*/  STSM.16.M88.4 [R2+0x6000], R56 ;  /* 0x0060003802007844 */ /* 0x000fe40000000200 */
[----:B------:R-:W-:-:S02]  /*4e20*/  VIADD R8, R8, UR7 ;  /* 0x0000000708087c36 */ /* 0x000fc40008000000 */
[----:B------:R-:W-:Y:S01]  /*4e30*/  STSM.16.M88.4 [R2+0xa000], R88 ;  /* 0x00a0005802007844 */ /* 0x000fe20000000200 */
[----:B------:R-:W-:-:S03]  /*4e40*/  VIADD R0, R0, UR7 ;  /* 0x0000000700007c36 */ /* 0x000fc60008000000 */
[----:B------:R-:W-:Y:S04]  /*4e50*/  STSM.16.M88.4 [R2+0xe000], R120 ;  /* 0x00e0007802007844 */ /* 0x000fe80000000200 */
[----:B------:R-:W-:Y:S04]  /*4e60*/  STSM.16.M88.4 [R3], R4 ;  /* 0x0000000403007844 */ /* 0x000fe80000000200 */
[----:B------:R-:W-:Y:S04]  /*4e70*/  STSM.16.M88.4 [R3+0x4000], R156 ;  /* 0x0040009c03007844 */ /* 0x000fe80000000200 */
[----:B------:R-:W-:Y:S04]  /*4e80*/  STSM.16.M88.4 [R3+0x8000], R172 ;  /* 0x008000ac03007844 */ /* 0x000fe80000000200 */
[----:B------:R-:W-:Y:S04]  /*4e90*/  STSM.16.M88.4 [R3+0xc000], R188 ;  /* 0x00c000bc03007844 */ /* 0x000fe80000000200 */
[----:B------:R-:W-:Y:S04]  /*4ea0*/  STSM.16.M88.4 [R3+0x2000], R32 ;  /* 0x0020002003007844 */ /* 0x000fe80000000200 */
[----:B------:R-:W-:Y:S04]  /*4eb0*/  STSM.16.M88.4 [R3+0x6000], R64 ;  /* 0x0060004003007844 */ /* 0x000fe80000000200 */
[----:B------:R-:W-:Y:S04]  /*4ec0*/  STSM.16.M88.4 [R3+0xa000], R96 ;  /* 0x00a0006003007844 */ /* 0x000fe80000000200 */
        /* <DEDUP_REMOVED lines=16> */
[----:B------:R-:W-:Y:S01]  /*4fd0*/  STSM.16.M88.4 [R0+0xe000], R144 ;  /* 0x00e0009000007844 */ /* 0x000fe20000000200 */
[----:B------:R1:W-:Y:S06]  /*4fe0*/  MEMBAR.ALL.CTA ;  /* 0x0000000000007992 */ /* 0x0003ec0000008000 */
[----:B-1----:R-:W1:Y:S02]  /*4ff0*/  FENCE.VIEW.ASYNC.S ;  /* 0x00000000000073c6 */ /* 0x002e640000000000 */
[----:B-1----:R-:W-:Y:S06]  /*5000*/  BAR.SYNC.DEFER_BLOCKING 0x0 ;  /* 0x0000000000007b1d */ /* 0x002fec0000010000 */
[----:B------:R1:W-:Y:S01]  /*5010*/  UTMASTG.2D [UR4], [UR24] ;  /* 0x00000004180073b5 */ /* 0x0003e20008008000 */
[----:B------:R0:W-:Y:S01]  /*5020*/  UTMACMDFLUSH ;  /* 0x00000000000079b7 */ /* 0x0001e20000000000 */
[----:B------:R-:W-:-:S04]  /*5030*/  DEPBAR.LE SB0, 0x0 ;  /* 0x000080000000791a */ /* 0x000fc80000000000 */
[----:B------:R-:W-:Y:S06]  /*5040*/  BAR.SYNC.DEFER_BLOCKING 0x0 ;  /* 0x0000000000007b1d */ /* 0x000fec0000010000 */
[----:B-1----:R-:W-:Y:S05]  /*5050*/  EXIT ;  /* 0x000000000000794d */ /* 0x002fea0003800000 */
.L_x_48:
[----:B------:R-:W2:Y:S02]  /*5060*/  SYNCS.PHASECHK.TRANS64.TRYWAIT P0, [UR6+0x24000], R2 ;  /* 0x02400002ff0075a7 */ /* 0x000ea40008000146 */
[----:B--2---:R-:W-:Y:S05]  /*5070*/  @!P0 BRA `(.L_x_48) ;  /* 0xfffffffc00f88947 */ /* 0x004fea000383ffff */
[----:B------:R-:W-:Y:S05]  /*5080*/  BRA `(.L_x_50) ;  /* 0xffffffdc00647947 */ /* 0x000fea000383ffff */
.L_x_51:
[----:B------:R-:W-:-:S00]  /*5090*/  BRA `(.L_x_51) ;  /* 0xfffffffc00fc7947 */ /* 0x000fc0000383ffff */
[----:B------:R-:W-:-:S00]  /*50a0*/  NOP ;  /* 0x0000000000007918 */ /* 0x000fc00000000000 */
        /* <DEDUP_REMOVED lines=13> */
.L_x_52:


//--------------------- .nv.shared.gluon_wgmma    --------------------------
	.section	.nv.shared.gluon_wgmma,"aw",@nobits
	.sectionflags	@""
	.align	16
	.zero		1024


//--------------------- .nv.shared.reserved.0     --------------------------
	.section	.nv.shared.reserved.0,"aw",@nobits
	.weak		__nv_reservedSMEM_offset_0_alias
	.size		__nv_reservedSMEM_offset_0_alias, 0, 0
	.other		__nv_reservedSMEM_offset_0_alias,@"STO_CUDA_RESERVED_SHARED STV_DEFAULT"
__nv_reservedSMEM_offset_0_alias:
	.zero		0


//--------------------- .nv.constant0.gluon_wgmma --------------------------
	.section	.nv.constant0.gluon_wgmma,"a",@progbits
	.sectionflags	@""
	.align	4
.nv.constant0.gluon_wgmma:
	.zero		608


//--------------------- SYMBOLS --------------------------

	.type		.nv.reservedSmem.offset0,@object
	.size		.nv.reservedSmem.offset0,0x4
